//
// Generated by NVIDIA NVVM Compiler
//
// Compiler Build ID: CL-36424714
// Cuda compilation tools, release 13.0, V13.0.88
// Based on NVVM 20.0.0
//

.version 9.0
.target sm_100
.address_size 64

	// .globl	vox_kernel

.visible .entry vox_kernel(
	.param .u64 .ptr .align 1 vox_kernel_param_0,
	.param .u32 vox_kernel_param_1,
	.param .f64 vox_kernel_param_2,
	.param .u32 vox_kernel_param_3,
	.param .u64 .ptr .align 1 vox_kernel_param_4
)
{
	.reg .pred 	%p<32>;
	.reg .b32 	%r<44>;
	.reg .b32 	%f<10>;
	.reg .b64 	%rd<28>;
	.reg .b64 	%fd<120>;

	ld.param.u64 	%rd9, [vox_kernel_param_0];
	ld.param.u32 	%r20, [vox_kernel_param_1];
	ld.param.f64 	%fd22, [vox_kernel_param_2];
	ld.param.u32 	%r21, [vox_kernel_param_3];
	ld.param.u64 	%rd10, [vox_kernel_param_4];
	cvta.to.global.u64 	%rd1, %rd10;
	cvta.to.global.u64 	%rd11, %rd9;
	mov.u32 	%r22, %ctaid.x;
	mul.lo.s32 	%r23, %r22, 9;
	mul.wide.u32 	%rd12, %r23, 4;
	add.s64 	%rd13, %rd11, %rd12;
	ld.global.f32 	%f1, [%rd13];
	cvt.f64.f32 	%fd1, %f1;
	ld.global.f32 	%f2, [%rd13+4];
	cvt.f64.f32 	%fd2, %f2;
	ld.global.f32 	%f3, [%rd13+8];
	cvt.f64.f32 	%fd3, %f3;
	ld.global.f32 	%f4, [%rd13+12];
	cvt.f64.f32 	%fd23, %f4;
	ld.global.f32 	%f5, [%rd13+16];
	cvt.f64.f32 	%fd24, %f5;
	ld.global.f32 	%f6, [%rd13+20];
	cvt.f64.f32 	%fd25, %f6;
	ld.global.f32 	%f7, [%rd13+24];
	cvt.f64.f32 	%fd26, %f7;
	ld.global.f32 	%f8, [%rd13+28];
	cvt.f64.f32 	%fd27, %f8;
	ld.global.f32 	%f9, [%rd13+32];
	cvt.f64.f32 	%fd28, %f9;
	sub.f64 	%fd29, %fd23, %fd1;
	sub.f64 	%fd30, %fd24, %fd2;
	sub.f64 	%fd31, %fd25, %fd3;
	sub.f64 	%fd32, %fd26, %fd23;
	sub.f64 	%fd33, %fd27, %fd24;
	sub.f64 	%fd34, %fd28, %fd25;
	sub.f64 	%fd35, %fd2, %fd27;
	sub.f64 	%fd36, %fd3, %fd28;
	mul.f64 	%fd37, %fd30, %fd34;
	mul.f64 	%fd38, %fd31, %fd33;
	sub.f64 	%fd4, %fd37, %fd38;
	mul.f64 	%fd39, %fd31, %fd32;
	mul.f64 	%fd40, %fd29, %fd34;
	sub.f64 	%fd5, %fd39, %fd40;
	mul.f64 	%fd41, %fd29, %fd33;
	mul.f64 	%fd42, %fd30, %fd32;
	sub.f64 	%fd6, %fd41, %fd42;
	setp.ge.f64 	%p1, %fd4, 0d0000000000000000;
	neg.f64 	%fd43, %fd31;
	selp.f64 	%fd44, 0d3FF0000000000000, 0dBFF0000000000000, %p1;
	mul.f64 	%fd7, %fd44, %fd43;
	mul.f64 	%fd8, %fd30, %fd44;
	neg.f64 	%fd45, %fd34;
	mul.f64 	%fd9, %fd44, %fd45;
	mul.f64 	%fd10, %fd33, %fd44;
	neg.f64 	%fd46, %fd36;
	mul.f64 	%fd11, %fd44, %fd46;
	mul.f64 	%fd12, %fd35, %fd44;
	mul.f64 	%fd47, %fd8, %fd3;
	fma.rn.f64 	%fd13, %fd7, %fd2, %fd47;
	mul.f64 	%fd48, %fd10, %fd25;
	fma.rn.f64 	%fd14, %fd9, %fd24, %fd48;
	mul.f64 	%fd49, %fd12, %fd28;
	fma.rn.f64 	%fd15, %fd11, %fd27, %fd49;
	min.f64 	%fd50, %fd2, %fd24;
	min.f64 	%fd51, %fd50, %fd27;
	div.rn.f64 	%fd52, %fd51, %fd22;
	shr.u32 	%r24, %r20, 31;
	add.s32 	%r25, %r20, %r24;
	shr.s32 	%r26, %r25, 1;
	cvt.rn.f64.s32 	%fd16, %r26;
	add.f64 	%fd53, %fd52, %fd16;
	mov.f64 	%fd54, 0d3FE0000000000000;
	copysign.f64 	%fd55, %fd53, %fd54;
	add.rz.f64 	%fd56, %fd53, %fd55;
	cvt.rzi.f64.f64 	%fd57, %fd56;
	cvt.rzi.s32.f64 	%r40, %fd57;
	max.f64 	%fd58, %fd2, %fd24;
	max.f64 	%fd59, %fd58, %fd27;
	div.rn.f64 	%fd60, %fd59, %fd22;
	add.f64 	%fd61, %fd60, %fd16;
	copysign.f64 	%fd62, %fd61, %fd54;
	add.rz.f64 	%fd63, %fd61, %fd62;
	cvt.rzi.f64.f64 	%fd64, %fd63;
	cvt.rzi.s32.f64 	%r2, %fd64;
	min.f64 	%fd65, %fd3, %fd25;
	min.f64 	%fd66, %fd65, %fd28;
	div.rn.f64 	%fd67, %fd66, %fd22;
	add.f64 	%fd68, %fd67, %fd16;
	copysign.f64 	%fd69, %fd68, %fd54;
	add.rz.f64 	%fd70, %fd68, %fd69;
	cvt.rzi.f64.f64 	%fd71, %fd70;
	cvt.rzi.s32.f64 	%r3, %fd71;
	max.f64 	%fd72, %fd3, %fd25;
	max.f64 	%fd73, %fd72, %fd28;
	div.rn.f64 	%fd74, %fd73, %fd22;
	add.f64 	%fd75, %fd74, %fd16;
	copysign.f64 	%fd76, %fd75, %fd54;
	add.rz.f64 	%fd77, %fd75, %fd76;
	cvt.rzi.f64.f64 	%fd78, %fd77;
	cvt.rzi.s32.f64 	%r4, %fd78;
	setp.ge.s32 	%p2, %r40, %r2;
	@%p2 bra 	$L__BB0_17;
	neg.s32 	%r5, %r20;
$L__BB0_2:
	setp.lt.s32 	%p3, %r40, 0;
	setp.ge.s32 	%p4, %r40, %r20;
	or.pred  	%p5, %p3, %p4;
	@%p5 bra 	$L__BB0_16;
	setp.ge.s32 	%p6, %r3, %r4;
	@%p6 bra 	$L__BB0_16;
	cvt.rn.f64.u32 	%fd79, %r40;
	add.f64 	%fd80, %fd79, 0d3FE0000000000000;
	sub.f64 	%fd81, %fd80, %fd16;
	mul.f64 	%fd82, %fd22, %fd81;
	mul.f64 	%fd17, %fd7, %fd82;
	mul.f64 	%fd18, %fd9, %fd82;
	mul.f64 	%fd19, %fd11, %fd82;
	sub.f64 	%fd83, %fd2, %fd82;
	mul.f64 	%fd20, %fd5, %fd83;
	mov.u32 	%r41, %r3;
$L__BB0_5:
	setp.lt.s32 	%p7, %r41, 0;
	setp.ge.s32 	%p8, %r41, %r20;
	or.pred  	%p9, %p7, %p8;
	@%p9 bra 	$L__BB0_15;
	cvt.rn.f64.u32 	%fd84, %r41;
	add.f64 	%fd85, %fd84, 0d3FE0000000000000;
	sub.f64 	%fd86, %fd85, %fd16;
	mul.f64 	%fd21, %fd22, %fd86;
	fma.rn.f64 	%fd87, %fd8, %fd21, %fd17;
	sub.f64 	%fd88, %fd87, %fd13;
	setp.gt.f64 	%p10, %fd7, 0d0000000000000000;
	selp.f64 	%fd89, 0d39B4484BFEEBC2A0, 0d0000000000000000, %p10;
	add.f64 	%fd90, %fd89, %fd88;
	setp.eq.f64 	%p11, %fd7, 0d0000000000000000;
	setp.lt.f64 	%p12, %fd8, 0d0000000000000000;
	selp.f64 	%fd91, 0d39B4484BFEEBC2A0, 0d0000000000000000, %p12;
	selp.f64 	%fd92, %fd91, 0d0000000000000000, %p11;
	add.f64 	%fd93, %fd92, %fd90;
	setp.leu.f64 	%p13, %fd93, 0d0000000000000000;
	fma.rn.f64 	%fd94, %fd10, %fd21, %fd18;
	sub.f64 	%fd95, %fd94, %fd14;
	setp.gt.f64 	%p14, %fd9, 0d0000000000000000;
	selp.f64 	%fd96, 0d39B4484BFEEBC2A0, 0d0000000000000000, %p14;
	add.f64 	%fd97, %fd96, %fd95;
	setp.eq.f64 	%p15, %fd9, 0d0000000000000000;
	setp.lt.f64 	%p16, %fd10, 0d0000000000000000;
	selp.f64 	%fd98, 0d39B4484BFEEBC2A0, 0d0000000000000000, %p16;
	selp.f64 	%fd99, %fd98, 0d0000000000000000, %p15;
	add.f64 	%fd100, %fd99, %fd97;
	setp.leu.f64 	%p17, %fd100, 0d0000000000000000;
	fma.rn.f64 	%fd102, %fd12, %fd21, %fd19;
	sub.f64 	%fd103, %fd102, %fd15;
	setp.gt.f64 	%p18, %fd11, 0d0000000000000000;
	selp.f64 	%fd104, 0d39B4484BFEEBC2A0, 0d0000000000000000, %p18;
	add.f64 	%fd105, %fd104, %fd103;
	setp.eq.f64 	%p19, %fd11, 0d0000000000000000;
	setp.lt.f64 	%p20, %fd12, 0d0000000000000000;
	selp.f64 	%fd106, 0d39B4484BFEEBC2A0, 0d0000000000000000, %p20;
	selp.f64 	%fd107, %fd106, 0d0000000000000000, %p19;
	add.f64 	%fd108, %fd107, %fd105;
	setp.leu.f64 	%p21, %fd108, 0d0000000000000000;
	or.pred  	%p22, %p13, %p17;
	or.pred  	%p23, %p22, %p21;
	@%p23 bra 	$L__BB0_15;
	sub.f64 	%fd110, %fd3, %fd21;
	fma.rn.f64 	%fd111, %fd6, %fd110, %fd20;
	div.rn.f64 	%fd112, %fd111, %fd4;
	add.f64 	%fd113, %fd112, %fd1;
	div.rn.f64 	%fd114, %fd113, %fd22;
	add.f64 	%fd115, %fd114, %fd16;
	mov.f64 	%fd116, 0d3FE0000000000000;
	copysign.f64 	%fd117, %fd115, %fd116;
	add.rz.f64 	%fd118, %fd115, %fd117;
	cvt.rzi.f64.f64 	%fd119, %fd118;
	cvt.rzi.s32.f64 	%r27, %fd119;
	max.s32 	%r8, %r27, 0;
	setp.ge.s32 	%p24, %r8, %r20;
	@%p24 bra 	$L__BB0_15;
	mad.lo.s32 	%r28, %r41, %r20, %r40;
	mul.lo.s32 	%r9, %r28, %r20;
	sub.s32 	%r29, %r20, %r8;
	and.b32  	%r10, %r29, 3;
	setp.eq.s32 	%p25, %r10, 0;
	mov.u32 	%r42, %r8;
	@%p25 bra 	$L__BB0_12;
	add.s32 	%r30, %r8, %r9;
	mul.wide.u32 	%rd14, %r30, 4;
	add.s64 	%rd15, %rd1, %rd14;
	atom.global.xor.b32 	%r31, [%rd15], %r21;
	add.s32 	%r42, %r8, 1;
	setp.eq.s32 	%p26, %r10, 1;
	@%p26 bra 	$L__BB0_12;
	cvt.u64.u32 	%rd16, %r9;
	cvt.u64.u32 	%rd17, %r8;
	add.s64 	%rd18, %rd17, %rd16;
	shl.b64 	%rd19, %rd18, 2;
	add.s64 	%rd2, %rd1, %rd19;
	atom.global.xor.b32 	%r32, [%rd2+4], %r21;
	add.s32 	%r42, %r8, 2;
	setp.eq.s32 	%p27, %r10, 2;
	@%p27 bra 	$L__BB0_12;
	atom.global.xor.b32 	%r33, [%rd2+8], %r21;
	add.s32 	%r42, %r8, 3;
$L__BB0_12:
	sub.s32 	%r34, %r8, %r20;
	setp.gt.u32 	%p28, %r34, -4;
	@%p28 bra 	$L__BB0_15;
	add.s32 	%r35, %r42, %r9;
	mul.wide.u32 	%rd20, %r35, 4;
	add.s64 	%rd27, %rd1, %rd20;
	cvt.u64.u32 	%rd21, %r42;
	cvt.u64.u32 	%rd22, %r9;
	add.s64 	%rd23, %rd21, %rd22;
	shl.b64 	%rd24, %rd23, 2;
	add.s64 	%rd25, %rd1, %rd24;
	add.s64 	%rd26, %rd25, 12;
	add.s32 	%r43, %r5, %r42;
$L__BB0_14:
	atom.global.xor.b32 	%r36, [%rd27], %r21;
	atom.global.xor.b32 	%r37, [%rd26+-8], %r21;
	atom.global.xor.b32 	%r38, [%rd26+-4], %r21;
	atom.global.xor.b32 	%r39, [%rd26], %r21;
	add.s64 	%rd27, %rd27, 16;
	add.s64 	%rd26, %rd26, 16;
	add.s32 	%r43, %r43, 4;
	setp.ne.s32 	%p29, %r43, 0;
	@%p29 bra 	$L__BB0_14;
$L__BB0_15:
	add.s32 	%r41, %r41, 1;
	setp.ne.s32 	%p30, %r41, %r4;
	@%p30 bra 	$L__BB0_5;
$L__BB0_16:
	add.s32 	%r40, %r40, 1;
	setp.ne.s32 	%p31, %r40, %r2;
	@%p31 bra 	$L__BB0_2;
$L__BB0_17:
	ret;

}


// ===== COMPILED SASS (sm_100) =====

	.target	sm_100

	.elftype	@"ET_EXEC"


//--------------------- .note.nv.tkinfo           --------------------------
	.section	.note.nv.tkinfo,"",@"SHT_NOTE"
	.sectionflags	@"SHF_NOTE_NV_TKINFO"
	.tkinfo
        /*0018*/ 	.word	0x00000002
        /*0030*/ 	.string	""
        /*0030*/ 	.string	"ptxas"
        /*0030*/ 	.string	"Cuda compilation tools, release 13.0, V13.0.88"
        /*0030*/ 	.string	"Build cuda_13.0.r13.0/compiler.36424714_0"
        /*0030*/ 	.string	"-arch sm_100 -m 64 "



//--------------------- .note.nv.cuinfo           --------------------------
	.section	.note.nv.cuinfo,"",@"SHT_NOTE"
	.sectionflags	@"SHF_NOTE_NV_CUINFO"
        /*0018*/ 	.short	0x0002
        /*001a*/ 	.short	0x0064
        /*001c*/ 	.short	0x0082
	.zero		2


//--------------------- .nv.info                  --------------------------
	.section	.nv.info,"",@"SHT_CUDA_INFO"
	.align	4


	//----- nvinfo : EIATTR_REGCOUNT
	.align		4
        /*0000*/ 	.byte	0x04, 0x2f
        /*0002*/ 	.short	(.L_1 - .L_0)
	.align		4
.L_0:
        /*0004*/ 	.word	index@(vox_kernel)
        /*0008*/ 	.word	0x0000003a


	//----- nvinfo : EIATTR_FRAME_SIZE
	.align		4
.L_1:
        /*000c*/ 	.byte	0x04, 0x11
        /*000e*/ 	.short	(.L_3 - .L_2)
	.align		4
.L_2:
        /*0010*/ 	.word	index@($__internal_0_$__cuda_sm20_div_rn_f64_full)
        /*0014*/ 	.word	0x00000000


	//----- nvinfo : EIATTR_FRAME_SIZE
	.align		4
.L_3:
        /*0018*/ 	.byte	0x04, 0x11
        /*001a*/ 	.short	(.L_5 - .L_4)
	.align		4
.L_4:
        /*001c*/ 	.word	index@(vox_kernel)
        /*0020*/ 	.word	0x00000000


	//----- nvinfo : EIATTR_MIN_STACK_SIZE
	.align		4
.L_5:
        /*0024*/ 	.byte	0x04, 0x12
        /*0026*/ 	.short	(.L_7 - .L_6)
	.align		4
.L_6:
        /*0028*/ 	.word	index@(vox_kernel)
        /*002c*/ 	.word	0x00000000
.L_7:


//--------------------- .nv.compat                --------------------------
	.section	.nv.compat,"",@"SHT_CUDA_COMPAT_INFO"
	.align	4
        /*0000*/ 	.byte	0x02, 0x09, 0x00, 0x00, 0x02, 0x02, 0x01, 0x00, 0x02, 0x05, 0x05, 0x00, 0x03, 0x07, 0x01, 0x01
        /*0010*/ 	.byte	0x02, 0x03, 0x00, 0x00, 0x02, 0x06, 0x01, 0x00, 0x04, 0x0b, 0x08, 0x00, 0x01, 0x00, 0x00, 0x00
        /*0020*/ 	.byte	0x00, 0x00, 0x00, 0x00


//--------------------- .nv.info.vox_kernel       --------------------------
	.section	.nv.info.vox_kernel,"",@"SHT_CUDA_INFO"
	.sectionflags	@""
	.align	4


	//----- nvinfo : EIATTR_CUDA_API_VERSION
	.align		4
        /*0000*/ 	.byte	0x04, 0x37
        /*0002*/ 	.short	(.L_9 - .L_8)
.L_8:
        /*0004*/ 	.word	0x00000082


	//----- nvinfo : EIATTR_KPARAM_INFO
	.align		4
.L_9:
        /*0008*/ 	.byte	0x04, 0x17
        /*000a*/ 	.short	(.L_11 - .L_10)
.L_10:
        /*000c*/ 	.word	0x00000000
        /*0010*/ 	.short	0x0004
        /*0012*/ 	.short	0x0020
        /*0014*/ 	.byte	0x00, 0xf5, 0x21, 0x00


	//----- nvinfo : EIATTR_KPARAM_INFO
	.align		4
.L_11:
        /*0018*/ 	.byte	0x04, 0x17
        /*001a*/ 	.short	(.L_13 - .L_12)
.L_12:
        /*001c*/ 	.word	0x00000000
        /*0020*/ 	.short	0x0003
        /*0022*/ 	.short	0x0018
        /*0024*/ 	.byte	0x00, 0xf0, 0x11, 0x00


	//----- nvinfo : EIATTR_KPARAM_INFO
	.align		4
.L_13:
        /*0028*/ 	.byte	0x04, 0x17
        /*002a*/ 	.short	(.L_15 - .L_14)
.L_14:
        /*002c*/ 	.word	0x00000000
        /*0030*/ 	.short	0x0002
        /*0032*/ 	.short	0x0010
        /*0034*/ 	.byte	0x00, 0xf0, 0x21, 0x00


	//----- nvinfo : EIATTR_KPARAM_INFO
	.align		4
.L_15:
        /*0038*/ 	.byte	0x04, 0x17
        /*003a*/ 	.short	(.L_17 - .L_16)
.L_16:
        /*003c*/ 	.word	0x00000000
        /*0040*/ 	.short	0x0001
        /*0042*/ 	.short	0x0008
        /*0044*/ 	.byte	0x00, 0xf0, 0x11, 0x00


	//----- nvinfo : EIATTR_KPARAM_INFO
	.align		4
.L_17:
        /*0048*/ 	.byte	0x04, 0x17
        /*004a*/ 	.short	(.L_19 - .L_18)
.L_18:
        /*004c*/ 	.word	0x00000000
        /*0050*/ 	.short	0x0000
        /*0052*/ 	.short	0x0000
        /*0054*/ 	.byte	0x00, 0xf5, 0x21, 0x00


	//----- nvinfo : EIATTR_SPARSE_MMA_MASK
	.align		4
.L_19:
        /*0058*/ 	.byte	0x03, 0x50
        /*005a*/ 	.short	0x0000


	//----- nvinfo : EIATTR_MAXREG_COUNT
	.align		4
        /*005c*/ 	.byte	0x03, 0x1b
        /*005e*/ 	.short	0x00ff


	//----- nvinfo : EIATTR_MERCURY_ISA_VERSION
	.align		4
        /*0060*/ 	.byte	0x03, 0x5f
        /*0062*/ 	.short	0x0101


	//----- nvinfo : EIATTR_VRC_CTA_INIT_COUNT
	.align		4
        /*0064*/ 	.byte	0x02, 0x4a
	.zero		1
	.zero		1


	//----- nvinfo : EIATTR_EXIT_INSTR_OFFSETS
	.align		4
        /*0068*/ 	.byte	0x04, 0x1c
        /*006a*/ 	.short	(.L_21 - .L_20)


	//   ....[0]....
.L_20:
        /*006c*/ 	.word	0x00000f90


	//   ....[1]....
        /*0070*/ 	.word	0x00001bc0


	//----- nvinfo : EIATTR_CRS_STACK_SIZE
	.align		4
.L_21:
        /*0074*/ 	.byte	0x04, 0x1e
        /*0076*/ 	.short	(.L_23 - .L_22)
.L_22:
        /*0078*/ 	.word	0x00000000


	//----- nvinfo : EIATTR_CBANK_PARAM_SIZE
	.align		4
.L_23:
        /*007c*/ 	.byte	0x03, 0x19
        /*007e*/ 	.short	0x0028


	//----- nvinfo : EIATTR_PARAM_CBANK
	.align		4
        /*0080*/ 	.byte	0x04, 0x0a
        /*0082*/ 	.short	(.L_25 - .L_24)
	.align		4
.L_24:
        /*0084*/ 	.word	index@(.nv.constant0.vox_kernel)
        /*0088*/ 	.short	0x0380
        /*008a*/ 	.short	0x0028


	//----- nvinfo : EIATTR_SW_WAR
	.align		4
.L_25:
        /*008c*/ 	.byte	0x04, 0x36
        /*008e*/ 	.short	(.L_27 - .L_26)
.L_26:
        /*0090*/ 	.word	0x00000008
.L_27:


//--------------------- .nv.callgraph             --------------------------
	.section	.nv.callgraph,"",@"SHT_CUDA_CALLGRAPH"
	.align	4
	.sectionentsize	8
	.align		4
        /*0000*/ 	.word	0x00000000
	.align		4
        /*0004*/ 	.word	0xffffffff
	.align		4
        /*0008*/ 	.word	0x00000000
	.align		4
        /*000c*/ 	.word	0xfffffffe
	.align		4
        /*0010*/ 	.word	0x00000000
	.align		4
        /*0014*/ 	.word	0xfffffffd
	.align		4
        /*0018*/ 	.word	0x00000000
	.align		4
        /*001c*/ 	.word	0xfffffffc


//--------------------- .text.vox_kernel          --------------------------
	.section	.text.vox_kernel,"ax",@progbits
	.align	128
        .global         vox_kernel
        .type           vox_kernel,@function
        .size           vox_kernel,(.L_x_18 - vox_kernel)
        .other          vox_kernel,@"STO_CUDA_ENTRY STV_DEFAULT"
vox_kernel:
.text.vox_kernel:
[----:B------:R-:W-:Y:S01]  /*0000*/  LDC R1, c[0x0][0x37c] ;  /* 0x0000df00ff017b82 */ /* 0x000fe20000000800 */
[----:B------:R-:W0:Y:S07]  /*0010*/  S2R R3, SR_CTAID.X ;  /* 0x0000000000037919 */ /* 0x000e2e0000002500 */
[----:B------:R-:W1:Y:S01]  /*0020*/  LDC.64 R4, c[0x0][0x380] ;  /* 0x0000e000ff047b82 */ /* 0x000e620000000a00 */
[----:B------:R-:W2:Y:S01]  /*0030*/  LDCU.64 UR22, c[0x0][0x358] ;  /* 0x00006b00ff1677ac */ /* 0x000ea20008000a00 */
[----:B------:R-:W3:Y:S01]  /*0040*/  LDCU UR8, c[0x0][0x394] ;  /* 0x00007280ff0877ac */ /* 0x000ee20008000800 */
[----:B0-----:R-:W-:-:S04]  /*0050*/  IMAD R3, R3, 0x9, RZ ;  /* 0x0000000903037824 */ /* 0x001fc800078e02ff */
[----:B-1----:R-:W-:Y:S02]  /*0060*/  IMAD.WIDE.U32 R4, R3, 0x4, R4 ;  /* 0x0000000403047825 */ /* 0x002fe400078e0004 */
[----:B------:R-:W0:Y:S03]  /*0070*/  LDC.64 R2, c[0x0][0x390] ;  /* 0x0000e400ff027b82 */ /* 0x000e260000000a00 */
[----:B--2---:R-:W2:Y:S04]  /*0080*/  LDG.E R0, desc[UR22][R4.64+0x4] ;  /* 0x0000041604007981 */ /* 0x004ea8000c1e1900 */
[----:B------:R-:W4:Y:S04]  /*0090*/  LDG.E R22, desc[UR22][R4.64+0x10] ;  /* 0x0000101604167981 */ /* 0x000f28000c1e1900 */
[----:B------:R-:W5:Y:S04]  /*00a0*/  LDG.E R20, desc[UR22][R4.64+0x1c] ;  /* 0x00001c1604147981 */ /* 0x000f68000c1e1900 */
[----:B------:R-:W5:Y:S04]  /*00b0*/  LDG.E R12, desc[UR22][R4.64+0x8] ;  /* 0x00000816040c7981 */ /* 0x000f68000c1e1900 */
[----:B------:R-:W5:Y:S04]  /*00c0*/  LDG.E R16, desc[UR22][R4.64+0x14] ;  /* 0x0000141604107981 */ /* 0x000f68000c1e1900 */
[----:B------:R-:W5:Y:S04]  /*00d0*/  LDG.E R18, desc[UR22][R4.64+0x20] ;  /* 0x0000201604127981 */ /* 0x000f68000c1e1900 */
[----:B------:R-:W5:Y:S04]  /*00e0*/  LDG.E R14, desc[UR22][R4.64+0xc] ;  /* 0x00000c16040e7981 */ /* 0x000f68000c1e1900 */
[----:B------:R-:W5:Y:S04]  /*00f0*/  LDG.E R15, desc[UR22][R4.64+0x18] ;  /* 0x00001816040f7981 */ /* 0x000f68000c1e1900 */
[----:B------:R1:W5:Y:S01]  /*0100*/  LDG.E R48, desc[UR22][R4.64] ;  /* 0x0000001604307981 */ /* 0x000362000c1e1900 */
[----:B---3--:R-:W0:Y:S01]  /*0110*/  MUFU.RCP64H R9, UR8 ;  /* 0x0000000800097d08 */ /* 0x008e220008001800 */
[----:B------:R-:W-:-:S07]  /*0120*/  IMAD.MOV.U32 R8, RZ, RZ, 0x1 ;  /* 0x00000001ff087424 */ /* 0x000fce00078e00ff */
[----:B--2---:R-:W2:Y:S08]  /*0130*/  F2F.F64.F32 R6, R0 ;  /* 0x0000000000067310 */ /* 0x004eb00000201800 */
[----:B----4-:R-:W3:Y:S01]  /*0140*/  F2F.F64.F32 R22, R22 ;  /* 0x0000001600167310 */ /* 0x010ee20000201800 */
[----:B--2---:R-:W-:Y:S02]  /*0150*/  R2UR UR4, R6 ;  /* 0x00000000060472ca */ /* 0x004fe400000e0000 */
[----:B------:R-:W-:Y:S01]  /*0160*/  R2UR UR5, R7 ;  /* 0x00000000070572ca */ /* 0x000fe200000e0000 */
[----:B0-----:R-:W-:-:S10]  /*0170*/  DFMA R6, R8, -R2, 1 ;  /* 0x3ff000000806742b */ /* 0x001fd40000000802 */
[----:B------:R-:W-:Y:S02]  /*0180*/  IMAD.U32 R10, RZ, RZ, UR4 ;  /* 0x00000004ff0a7e24 */ /* 0x000fe4000f8e00ff */
[----:B------:R-:W-:Y:S01]  /*0190*/  IMAD.U32 R11, RZ, RZ, UR5 ;  /* 0x00000005ff0b7e24 */ /* 0x000fe2000f8e00ff */
[----:B-1----:R-:W-:-:S05]  /*01a0*/  DFMA R4, R6, R6, R6 ;  /* 0x000000060604722b */ /* 0x002fca0000000006 */
[----:B---3--:R-:W-:Y:S01]  /*01b0*/  DSETP.MIN.AND P0, P1, R10, R22, PT ;  /* 0x000000160a00722a */ /* 0x008fe20003900000 */
[----:B------:R-:W-:Y:S01]  /*01c0*/  IMAD.MOV.U32 R0, RZ, RZ, R23 ;  /* 0x000000ffff007224 */ /* 0x000fe200078e0017 */
[----:B-----5:R-:W0:Y:S01]  /*01d0*/  F2F.F64.F32 R20, R20 ;  /* 0x0000001400147310 */ /* 0x020e220000201800 */
[----:B------:R-:W-:Y:S01]  /*01e0*/  UMOV UR6, UR5 ;  /* 0x0000000500067c82 */ /* 0x000fe20008000000 */
[----:B------:R-:W-:Y:S02]  /*01f0*/  DFMA R8, R8, R4, R8 ;  /* 0x000000040808722b */ /* 0x000fe40000000008 */
[----:B------:R-:W-:Y:S01]  /*0200*/  FSEL R5, R0, UR6, !P0 ;  /* 0x0000000600057c08 */ /* 0x000fe2000c000000 */
[----:B------:R-:W-:-:S03]  /*0210*/  UMOV UR6, UR4 ;  /* 0x0000000400067c82 */ /* 0x000fc60008000000 */
[----:B------:R-:W1:Y:S04]  /*0220*/  F2F.F64.F32 R12, R12 ;  /* 0x0000000c000c7310 */ /* 0x000e680000201800 */
[----:B------:R-:W-:Y:S01]  /*0230*/  @P1 LOP3.LUT R5, R0, 0x80000, RZ, 0xfc, !PT ;  /* 0x0008000000051812 */ /* 0x000fe200078efcff */
[----:B------:R-:W-:-:S05]  /*0240*/  IMAD.MOV.U32 R0, RZ, RZ, R22 ;  /* 0x000000ffff007224 */ /* 0x000fca00078e0016 */
[----:B------:R-:W-:Y:S01]  /*0250*/  SEL R4, R0, UR6, !P0 ;  /* 0x0000000600047c07 */ /* 0x000fe2000c000000 */
[----:B------:R-:W2:Y:S01]  /*0260*/  F2F.F64.F32 R16, R16 ;  /* 0x0000001000107310 */ /* 0x000ea20000201800 */
[----:B------:R-:W-:-:S04]  /*0270*/  DFMA R10, R8, -R2, 1 ;  /* 0x3ff00000080a742b */ /* 0x000fc80000000802 */
[----:B0-----:R-:W-:Y:S01]  /*0280*/  DSETP.MIN.AND P0, P1, R20, R4, PT ;  /* 0x000000041400722a */ /* 0x001fe20003900000 */
[----:B-1----:R-:W-:Y:S02]  /*0290*/  R2UR UR6, R12 ;  /* 0x000000000c0672ca */ /* 0x002fe400000e0000 */
[----:B------:R-:W-:Y:S01]  /*02a0*/  R2UR UR7, R13 ;  /* 0x000000000d0772ca */ /* 0x000fe200000e0000 */
[----:B------:R-:W-:Y:S02]  /*02b0*/  IMAD.MOV.U32 R13, RZ, RZ, R5 ;  /* 0x000000ffff0d7224 */ /* 0x000fe400078e0005 */
[----:B------:R-:W-:Y:S01]  /*02c0*/  IMAD.MOV.U32 R0, RZ, RZ, R21 ;  /* 0x000000ffff007224 */ /* 0x000fe200078e0015 */
[----:B------:R-:W0:Y:S01]  /*02d0*/  F2F.F64.F32 R18, R18 ;  /* 0x0000001200127310 */ /* 0x000e220000201800 */
[----:B------:R-:W-:Y:S01]  /*02e0*/  DFMA R8, R8, R10, R8 ;  /* 0x0000000a0808722b */ /* 0x000fe20000000008 */
[----:B------:R-:W-:Y:S02]  /*02f0*/  IMAD.MOV.U32 R11, RZ, RZ, R4 ;  /* 0x000000ffff0b7224 */ /* 0x000fe400078e0004 */
[----:B------:R-:W-:Y:S01]  /*0300*/  FSEL R25, R0, R13, P0 ;  /* 0x0000000d00197208 */ /* 0x000fe20000000000 */
[----:B------:R-:W-:-:S02]  /*0310*/  IMAD.MOV.U32 R0, RZ, RZ, R20 ;  /* 0x000000ffff007224 */ /* 0x000fc400078e0014 */
[----:B------:R-:W-:Y:S01]  /*0320*/  @P1 LOP3.LUT R25, R13, 0x80000, RZ, 0xfc, !PT ;  /* 0x000800000d191812 */ /* 0x000fe200078efcff */
[----:B------:R-:W-:Y:S02]  /*0330*/  DADD R40, -R22, R20 ;  /* 0x0000000016287229 */ /* 0x000fe40000000114 */
[----:B--2---:R-:W-:Y:S01]  /*0340*/  DADD R30, R16, -UR6 ;  /* 0x80000006101e7e29 */ /* 0x004fe20008000000 */
[----:B------:R-:W-:Y:S01]  /*0350*/  SEL R10, R0, R11, P0 ;  /* 0x0000000b000a7207 */ /* 0x000fe20000000000 */
[----:B------:R-:W-:Y:S01]  /*0360*/  IMAD.MOV.U32 R11, RZ, RZ, R25 ;  /* 0x000000ffff0b7224 */ /* 0x000fe200078e0019 */
[----:B------:R-:W-:Y:S01]  /*0370*/  F2F.F64.F32 R6, R14 ;  /* 0x0000000e00067310 */ /* 0x000fe20000201800 */
[----:B------:R-:W-:Y:S02]  /*0380*/  DADD R42, R22, -UR4 ;  /* 0x80000004162a7e29 */ /* 0x000fe40008000000 */
[----:B0-----:R-:W-:-:S05]  /*0390*/  DADD R38, -R16, R18 ;  /* 0x0000000010267229 */ /* 0x001fca0000000112 */
[----:B------:R-:W0:Y:S01]  /*03a0*/  F2F.F64.F32 R4, R15 ;  /* 0x0000000f00047310 */ /* 0x000e220000201800 */
[----:B------:R-:W-:Y:S02]  /*03b0*/  DMUL R46, R30, R40 ;  /* 0x000000281e2e7228 */ /* 0x000fe40000000000 */
[----:B------:R-:W-:-:S05]  /*03c0*/  DMUL R12, R10, R8 ;  /* 0x000000080a0c7228 */ /* 0x000fca0000000000 */
[----:B------:R-:W1:Y:S01]  /*03d0*/  F2F.F64.F32 R48, R48 ;  /* 0x0000003000307310 */ /* 0x000e620000201800 */
[----:B------:R-:W-:Y:S02]  /*03e0*/  DFMA R46, R42, R38, -R46 ;  /* 0x000000262a2e722b */ /* 0x000fe4000000082e */
[----:B------:R-:W-:Y:S02]  /*03f0*/  DFMA R2, R12, -R2, R10 ;  /* 0x800000020c02722b */ /* 0x000fe4000000000a */
[----:B0-----:R-:W-:Y:S01]  /*0400*/  DADD R4, -R6, R4 ;  /* 0x0000000006047229 */ /* 0x001fe20000000104 */
[----:B------:R-:W-:-:S03]  /*0410*/  IMAD.MOV.U32 R0, RZ, RZ, 0x3ff00000 ;  /* 0x3ff00000ff007424 */ /* 0x000fc600078e00ff */
[----:B------:R-:W-:Y:S02]  /*0420*/  DSETP.GE.AND P0, PT, R46, RZ, PT ;  /* 0x000000ff2e00722a */ /* 0x000fe40003f06000 */
[----:B------:R-:W-:Y:S02]  /*0430*/  DFMA R2, R8, R2, R12 ;  /* 0x000000020802722b */ /* 0x000fe4000000000c */
[----:B------:R-:W-:Y:S02]  /*0440*/  DADD R36, -R20, UR4 ;  /* 0x0000000414247e29 */ /* 0x000fe40008000100 */
[----:B-1----:R-:W-:Y:S02]  /*0450*/  DADD R6, -R48, R6 ;  /* 0x0000000030067229 */ /* 0x002fe40000000106 */
[----:B------:R-:W-:Y:S01]  /*0460*/  DMUL R44, R42, R4 ;  /* 0x000000042a2c7228 */ /* 0x000fe20000000000 */
[----:B------:R-:W-:Y:S01]  /*0470*/  FSEL R9, R0, -1.875, P0 ;  /* 0xbff0000000097808 */ /* 0x000fe20000000000 */
[----:B------:R-:W-:-:S02]  /*0480*/  IMAD.MOV.U32 R8, RZ, RZ, RZ ;  /* 0x000000ffff087224 */ /* 0x000fc400078e00ff */
[----:B------:R-:W-:Y:S01]  /*0490*/  FFMA R0, RZ, UR8, R3 ;  /* 0x00000008ff007c23 */ /* 0x000fe20008000003 */
[----:B------:R-:W-:-:S03]  /*04a0*/  DADD R32, -R18, UR6 ;  /* 0x0000000612207e29 */ /* 0x000fc60008000100 */
[----:B------:R-:W-:Y:S02]  /*04b0*/  DFMA R44, R6, R40, -R44 ;  /* 0x00000028062c722b */ /* 0x000fe4000000082c */
[-C--:B------:R-:W-:Y:S02]  /*04c0*/  DMUL R42, R42, R8.reuse ;  /* 0x000000082a2a7228 */ /* 0x080fe40000000000 */
[-C--:B------:R-:W-:Y:S02]  /*04d0*/  DMUL R40, R40, R8.reuse ;  /* 0x0000000828287228 */ /* 0x080fe40000000000 */
[----:B------:R-:W-:Y:S01]  /*04e0*/  DMUL R36, R36, R8 ;  /* 0x0000000824247228 */ /* 0x000fe20000000000 */
[----:B------:R-:W-:Y:S02]  /*04f0*/  FSETP.GT.AND P0, PT, |R0|, 1.469367938527859385e-39, PT ;  /* 0x001000000000780b */ /* 0x000fe40003f04200 */
[----:B------:R-:W-:Y:S01]  /*0500*/  FSETP.GEU.AND P1, PT, |R11|, 6.5827683646048100446e-37, PT ;  /* 0x036000000b00780b */ /* 0x000fe20003f2e200 */
[----:B------:R-:W-:-:S02]  /*0510*/  DMUL R6, R6, R38 ;  /* 0x0000002606067228 */ /* 0x000fc40000000000 */
[-C--:B------:R-:W-:Y:S02]  /*0520*/  DMUL R38, R38, -R8.reuse ;  /* 0x8000000826267228 */ /* 0x080fe40000000000 */
[----:B------:R-:W-:Y:S02]  /*0530*/  DMUL R34, R30, -R8 ;  /* 0x800000081e227228 */ /* 0x000fe40000000000 */
[----:B------:R-:W-:Y:S02]  /*0540*/  DMUL R28, R42, UR6 ;  /* 0x000000062a1c7c28 */ /* 0x000fe40008000000 */
[----:B------:R-:W-:Y:S02]  /*0550*/  DMUL R26, R16, R40 ;  /* 0x00000028101a7228 */ /* 0x000fe40000000000 */
[----:B------:R-:W-:Y:S02]  /*0560*/  DMUL R32, R32, -R8 ;  /* 0x8000000820207228 */ /* 0x000fe40000000000 */
[----:B------:R-:W-:-:S02]  /*0570*/  DMUL R24, R18, R36 ;  /* 0x0000002412187228 */ /* 0x000fc40000000000 */
[----:B------:R-:W-:Y:S02]  /*0580*/  DFMA R30, R30, R4, -R6 ;  /* 0x000000041e1e722b */ /* 0x000fe40000000806 */
[----:B------:R-:W-:Y:S02]  /*0590*/  DFMA R28, R34, UR4, R28 ;  /* 0x00000004221c7c2b */ /* 0x000fe4000800001c */
[----:B------:R-:W-:Y:S02]  /*05a0*/  DFMA R26, R22, R38, R26 ;  /* 0x00000026161a722b */ /* 0x000fe4000000001a */
[----:B------:R-:W-:Y:S01]  /*05b0*/  DFMA R24, R20, R32, R24 ;  /* 0x000000201418722b */ /* 0x000fe20000000018 */
[----:B------:R-:W-:Y:S10]  /*05c0*/  @P0 BRA P1, `(.L_x_0) ;  /* 0x0000000000180947 */ /* 0x000ff40000800000 */
[----:B------:R-:W0:Y:S01]  /*05d0*/  LDC R12, c[0x0][0x390] ;  /* 0x0000e400ff0c7b82 */ /* 0x000e220000000800 */
[----:B------:R-:W-:-:S07]  /*05e0*/  MOV R0, 0x610 ;  /* 0x0000061000007802 */ /* 0x000fce0000000f00 */
[----:B------:R-:W1:Y:S02]  /*05f0*/  LDC R13, c[0x0][0x394] ;  /* 0x0000e500ff0d7b82 */ /* 0x000e640000000800 */
[----:B01----:R-:W-:Y:S05]  /*0600*/  CALL.REL.NOINC `($__internal_0_$__cuda_sm20_div_rn_f64_full) ;  /* 0x0000001400707944 */ /* 0x003fea0003c00000 */
[----:B------:R-:W-:Y:S02]  /*0610*/  IMAD.MOV.U32 R2, RZ, RZ, R6 ;  /* 0x000000ffff027224 */ /* 0x000fe400078e0006 */
[----:B------:R-:W-:-:S07]  /*0620*/  IMAD.MOV.U32 R3, RZ, RZ, R7 ;  /* 0x000000ffff037224 */ /* 0x000fce00078e0007 */
.L_x_0:
[----:B------:R-:W0:Y:S01]  /*0630*/  LDCU UR9, c[0x0][0x394] ;  /* 0x00007280ff0977ac */ /* 0x000e220008000800 */
[----:B------:R-:W1:Y:S01]  /*0640*/  LDC.64 R4, c[0x0][0x390] ;  /* 0x0000e400ff047b82 */ /* 0x000e620000000a00 */
[----:B------:R-:W-:Y:S01]  /*0650*/  IMAD.U32 R6, RZ, RZ, UR4 ;  /* 0x00000004ff067e24 */ /* 0x000fe2000f8e00ff */
[----:B------:R-:W2:Y:S01]  /*0660*/  LDCU UR8, c[0x0][0x388] ;  /* 0x00007100ff0877ac */ /* 0x000ea20008000800 */
[----:B------:R-:W-:Y:S02]  /*0670*/  IMAD.U32 R7, RZ, RZ, UR5 ;  /* 0x00000005ff077e24 */ /* 0x000fe4000f8e00ff */
[----:B------:R-:W-:Y:S02]  /*0680*/  IMAD.MOV.U32 R8, RZ, RZ, 0x1 ;  /* 0x00000001ff087424 */ /* 0x000fe400078e00ff */
[----:B------:R-:W-:Y:S02]  /*0690*/  IMAD.MOV.U32 R0, RZ, RZ, R23 ;  /* 0x000000ffff007224 */ /* 0x000fe400078e0017 */
[----:B------:R-:W-:Y:S01]  /*06a0*/  DSETP.MAX.AND P0, P1, R6, R22, PT ;  /* 0x000000160600722a */ /* 0x000fe2000390f000 */
[----:B0-----:R-:W1:Y:S01]  /*06b0*/  MUFU.RCP64H R9, UR9 ;  /* 0x0000000900097d08 */ /* 0x001e620008001800 */
[----:B--2---:R-:W-:-:S04]  /*06c0*/  ULEA.HI UR8, UR8, UR8, URZ, 0x1 ;  /* 0x0000000808087291 */ /* 0x004fc8000f8f08ff */
[----:B------:R-:W-:-:S09]  /*06d0*/  USHF.R.S32.HI UR8, URZ, 0x1, UR8 ;  /* 0x00000001ff087899 */ /* 0x000fd20008011408 */
[----:B------:R-:W0:Y:S01]  /*06e0*/  I2F.F64 R14, UR8 ;  /* 0x00000008000e7d12 */ /* 0x000e220008201c00 */
[----:B-1----:R-:W-:Y:S01]  /*06f0*/  DFMA R6, R8, -R4, 1 ;  /* 0x3ff000000806742b */ /* 0x002fe20000000804 */
[----:B------:R-:W-:Y:S02]  /*0700*/  UMOV UR8, UR5 ;  /* 0x0000000500087c82 */ /* 0x000fe40008000000 */
[C---:B------:R-:W-:Y:S01]  /*0710*/  FSEL R13, R0.reuse, UR8, !P0 ;  /* 0x00000008000d7c08 */ /* 0x040fe2000c000000 */
[----:B------:R-:W-:Y:S01]  /*0720*/  UMOV UR8, UR4 ;  /* 0x0000000400087c82 */ /* 0x000fe20008000000 */
[----:B------:R-:W-:Y:S01]  /*0730*/  @P1 LOP3.LUT R13, R0, 0x80000, RZ, 0xfc, !PT ;  /* 0x00080000000d1812 */ /* 0x000fe200078efcff */
[----:B------:R-:W-:Y:S02]  /*0740*/  IMAD.MOV.U32 R0, RZ, RZ, R20 ;  /* 0x000000ffff007224 */ /* 0x000fe400078e0014 */
[----:B------:R-:W-:Y:S01]  /*0750*/  DFMA R10, R6, R6, R6 ;  /* 0x00000006060a722b */ /* 0x000fe20000000006 */
[----:B------:R-:W-:Y:S01]  /*0760*/  SEL R6, R22, UR8, !P0 ;  /* 0x0000000816067c07 */ /* 0x000fe2000c000000 */
[----:B------:R-:W-:Y:S01]  /*0770*/  IMAD.MOV.U32 R7, RZ, RZ, R13 ;  /* 0x000000ffff077224 */ /* 0x000fe200078e000d */
[----:B0-----:R-:W-:-:S03]  /*0780*/  R2UR UR24, R14 ;  /* 0x000000000e1872ca */ /* 0x001fc600000e0000 */
[----:B------:R-:W-:Y:S02]  /*0790*/  IMAD.MOV.U32 R14, RZ, RZ, R7 ;  /* 0x000000ffff0e7224 */ /* 0x000fe400078e0007 */
[----:B------:R-:W-:Y:S01]  /*07a0*/  DFMA R10, R8, R10, R8 ;  /* 0x0000000a080a722b */ /* 0x000fe20000000008 */
[----:B------:R-:W-:Y:S01]  /*07b0*/  R2UR UR25, R15 ;  /* 0x000000000f1972ca */ /* 0x000fe200000e0000 */
[----:B------:R-:W-:Y:S01]  /*07c0*/  DSETP.MAX.AND P0, P1, R20, R6, PT ;  /* 0x000000061400722a */ /* 0x000fe2000390f000 */
[----:B------:R-:W-:-:S05]  /*07d0*/  IMAD.MOV.U32 R7, RZ, RZ, 0x3fe00000 ;  /* 0x3fe00000ff077424 */ /* 0x000fca00078e00ff */
[----:B------:R-:W-:Y:S01]  /*07e0*/  DFMA R8, R10, -R4, 1 ;  /* 0x3ff000000a08742b */ /* 0x000fe20000000804 */
[----:B------:R-:W-:-:S05]  /*07f0*/  FSEL R21, R21, R14, P0 ;  /* 0x0000000e15157208 */ /* 0x000fca0000000000 */
[----:B------:R-:W-:Y:S02]  /*0800*/  DADD R2, R2, UR24 ;  /* 0x0000001802027e29 */ /* 0x000fe40008000000 */
[----:B------:R-:W-:Y:S01]  /*0810*/  @P1 LOP3.LUT R21, R14, 0x80000, RZ, 0xfc, !PT ;  /* 0x000800000e151812 */ /* 0x000fe200078efcff */
[----:B------:R-:W-:Y:S01]  /*0820*/  DFMA R12, R10, R8, R10 ;  /* 0x000000080a0c722b */ /* 0x000fe2000000000a */
[----:B------:R-:W-:Y:S01]  /*0830*/  SEL R10, R0, R6, P0 ;  /* 0x00000006000a7207 */ /* 0x000fe20000000000 */
[----:B------:R-:W-:Y:S02]  /*0840*/  IMAD.MOV.U32 R6, RZ, RZ, RZ ;  /* 0x000000ffff067224 */ /* 0x000fe400078e00ff */
[----:B------:R-:W-:-:S03]  /*0850*/  IMAD.MOV.U32 R11, RZ, RZ, R21 ;  /* 0x000000ffff0b7224 */ /* 0x000fc600078e0015 */
[----:B------:R-:W-:Y:S02]  /*0860*/  LOP3.LUT R7, R7, 0x80000000, R3, 0xb8, !PT ;  /* 0x8000000007077812 */ /* 0x000fe400078eb803 */
[----:B------:R-:W-:Y:S01]  /*0870*/  FSETP.GEU.AND P1, PT, |R11|, 6.5827683646048100446e-37, PT ;  /* 0x036000000b00780b */ /* 0x000fe20003f2e200 */
[----:B------:R-:W-:-:S03]  /*0880*/  DMUL R8, R12, R10 ;  /* 0x0000000a0c087228 */ /* 0x000fc60000000000 */
[----:B------:R-:W-:-:S05]  /*0890*/  DADD.RZ R6, R2, R6 ;  /* 0x0000000002067229 */ /* 0x000fca000000c006 */
[----:B------:R-:W-:-:S05]  /*08a0*/  DFMA R2, R8, -R4, R10 ;  /* 0x800000040802722b */ /* 0x000fca000000000a */
[----:B------:R-:W0:Y:S03]  /*08b0*/  F2I.F64.TRUNC R6, R6 ;  /* 0x0000000600067311 */ /* 0x000e26000030d100 */
[----:B------:R-:W-:-:S10]  /*08c0*/  DFMA R2, R12, R2, R8 ;  /* 0x000000020c02722b */ /* 0x000fd40000000008 */
[----:B------:R-:W-:Y:S01]  /*08d0*/  FFMA R0, RZ, UR9, R3 ;  /* 0x00000009ff007c23 */ /* 0x000fe20008000003 */
[----:B0-----:R-:W-:-:S04]  /*08e0*/  R2UR UR19, R6 ;  /* 0x00000000061372ca */ /* 0x001fc800000e0000 */
[----:B------:R-:W-:-:S13]  /*08f0*/  FSETP.GT.AND P0, PT, |R0|, 1.469367938527859385e-39, PT ;  /* 0x001000000000780b */ /* 0x000fda0003f04200 */
[----:B------:R-:W-:Y:S05]  /*0900*/  @P0 BRA P1, `(.L_x_1) ;  /* 0x0000000000180947 */ /* 0x000fea0000800000 */
[----:B------:R-:W0:Y:S01]  /*0910*/  LDC R12, c[0x0][0x390] ;  /* 0x0000e400ff0c7b82 */ /* 0x000e220000000800 */
[----:B------:R-:W-:-:S07]  /*0920*/  MOV R0, 0x950 ;  /* 0x0000095000007802 */ /* 0x000fce0000000f00 */
[----:B------:R-:W1:Y:S02]  /*0930*/  LDC R13, c[0x0][0x394] ;  /* 0x0000e500ff0d7b82 */ /* 0x000e640000000800 */
[----:B01----:R-:W-:Y:S05]  /*0940*/  CALL.REL.NOINC `($__internal_0_$__cuda_sm20_div_rn_f64_full) ;  /* 0x0000001000a07944 */ /* 0x003fea0003c00000 */
[----:B------:R-:W-:Y:S02]  /*0950*/  IMAD.MOV.U32 R2, RZ, RZ, R6 ;  /* 0x000000ffff027224 */ /* 0x000fe400078e0006 */
[----:B------:R-:W-:-:S07]  /*0960*/  IMAD.MOV.U32 R3, RZ, RZ, R7 ;  /* 0x000000ffff037224 */ /* 0x000fce00078e0007 */
.L_x_1:
[----:B------:R-:W0:Y:S01]  /*0970*/  LDCU UR9, c[0x0][0x394] ;  /* 0x00007280ff0977ac */ /* 0x000e220008000800 */
[----:B------:R-:W1:Y:S01]  /*0980*/  LDC.64 R4, c[0x0][0x390] ;  /* 0x0000e400ff047b82 */ /* 0x000e620000000a00 */
[----:B------:R-:W-:Y:S01]  /*0990*/  IMAD.MOV.U32 R8, RZ, RZ, 0x1 ;  /* 0x00000001ff087424 */ /* 0x000fe200078e00ff */
[----:B------:R-:W-:Y:S01]  /*09a0*/  DADD R2, R2, UR24 ;  /* 0x0000001802027e29 */ /* 0x000fe20008000000 */
[----:B------:R-:W-:Y:S01]  /*09b0*/  IMAD.U32 R10, RZ, RZ, UR6 ;  /* 0x00000006ff0a7e24 */ /* 0x000fe2000f8e00ff */
[----:B------:R-:W-:Y:S01]  /*09c0*/  UMOV UR8, UR7 ;  /* 0x0000000700087c82 */ /* 0x000fe20008000000 */
[----:B------:R-:W-:Y:S02]  /*09d0*/  IMAD.U32 R11, RZ, RZ, UR7 ;  /* 0x00000007ff0b7e24 */ /* 0x000fe4000f8e00ff */
[----:B------:R-:W-:-:S04]  /*09e0*/  IMAD.MOV.U32 R0, RZ, RZ, R16 ;  /* 0x000000ffff007224 */ /* 0x000fc800078e0010 */
[----:B------:R-:W-:Y:S01]  /*09f0*/  DSETP.MIN.AND P0, P1, R10, R16, PT ;  /* 0x000000100a00722a */ /* 0x000fe20003900000 */
[----:B0-----:R-:W1:Y:S02]  /*0a00*/  MUFU.RCP64H R9, UR9 ;  /* 0x0000000900097d08 */ /* 0x001e640008001800 */
[----:B-1----:R-:W-:-:S08]  /*0a10*/  DFMA R6, R8, -R4, 1 ;  /* 0x3ff000000806742b */ /* 0x002fd00000000804 */
[----:B------:R-:W-:Y:S01]  /*0a20*/  DFMA R10, R6, R6, R6 ;  /* 0x00000006060a722b */ /* 0x000fe20000000006 */
[----:B------:R-:W-:-:S05]  /*0a30*/  IMAD.MOV.U32 R7, RZ, RZ, R17 ;  /* 0x000000ffff077224 */ /* 0x000fca00078e0011 */
[C---:B------:R-:W-:Y:S01]  /*0a40*/  FSEL R13, R7.reuse, UR8, !P0 ;  /* 0x00000008070d7c08 */ /* 0x040fe2000c000000 */
[----:B------:R-:W-:Y:S01]  /*0a50*/  UMOV UR8, UR6 ;  /* 0x0000000600087c82 */ /* 0x000fe20008000000 */
[----:B------:R-:W-:Y:S01]  /*0a60*/  @P1 LOP3.LUT R13, R7, 0x80000, RZ, 0xfc, !PT ;  /* 0x00080000070d1812 */ /* 0x000fe200078efcff */
[----:B------:R-:W-:Y:S01]  /*0a70*/  DFMA R10, R8, R10, R8 ;  /* 0x0000000a080a722b */ /* 0x000fe20000000008 */
[----:B------:R-:W-:Y:S01]  /*0a80*/  SEL R6, R0, UR8, !P0 ;  /* 0x0000000800067c07 */ /* 0x000fe2000c000000 */
[----:B------:R-:W-:Y:S02]  /*0a90*/  IMAD.MOV.U32 R0, RZ, RZ, R19 ;  /* 0x000000ffff007224 */ /* 0x000fe400078e0013 */
[----:B------:R-:W-:Y:S02]  /*0aa0*/  IMAD.MOV.U32 R7, RZ, RZ, R13 ;  /* 0x000000ffff077224 */ /* 0x000fe400078e000d */
[----:B------:R-:W-:Y:S02]  /*0ab0*/  IMAD.MOV.U32 R13, RZ, RZ, R6 ;  /* 0x000000ffff0d7224 */ /* 0x000fe400078e0006 */
[----:B------:R-:W-:-:S02]  /*0ac0*/  DFMA R8, R10, -R4, 1 ;  /* 0x3ff000000a08742b */ /* 0x000fc40000000804 */
[----:B------:R-:W-:-:S06]  /*0ad0*/  DSETP.MIN.AND P0, P1, R18, R6, PT ;  /* 0x000000061200722a */ /* 0x000fcc0003900000 */
[----:B------:R-:W-:Y:S01]  /*0ae0*/  FSEL R15, R0, R7, P0 ;  /* 0x00000007000f7208 */ /* 0x000fe20000000000 */
[----:B------:R-:W-:Y:S01]  /*0af0*/  IMAD.MOV.U32 R0, RZ, RZ, R18 ;  /* 0x000000ffff007224 */ /* 0x000fe200078e0012 */
[----:B------:R-:W-:-:S04]  /*0b00*/  DFMA R8, R10, R8, R10 ;  /* 0x000000080a08722b */ /* 0x000fc8000000000a */
[----:B------:R-:W-:Y:S01]  /*0b10*/  SEL R10, R0, R13, P0 ;  /* 0x0000000d000a7207 */ /* 0x000fe20000000000 */
[----:B------:R-:W-:Y:S01]  /*0b20*/  IMAD.MOV.U32 R13, RZ, RZ, 0x3fe00000 ;  /* 0x3fe00000ff0d7424 */ /* 0x000fe200078e00ff */
[----:B------:R-:W-:-:S05]  /*0b30*/  @P1 LOP3.LUT R15, R7, 0x80000, RZ, 0xfc, !PT ;  /* 0x00080000070f1812 */ /* 0x000fca00078efcff */
[----:B------:R-:W-:-:S05]  /*0b40*/  IMAD.MOV.U32 R11, RZ, RZ, R15 ;  /* 0x000000ffff0b7224 */ /* 0x000fca00078e000f */
[----:B------:R-:W-:Y:S01]  /*0b50*/  FSETP.GEU.AND P1, PT, |R11|, 6.5827683646048100446e-37, PT ;  /* 0x036000000b00780b */ /* 0x000fe20003f2e200 */
[----:B------:R-:W-:-:S08]  /*0b60*/  DMUL R6, R8, R10 ;  /* 0x0000000a08067228 */ /* 0x000fd00000000000 */
[----:B------:R-:W-:-:S08]  /*0b70*/  DFMA R4, R6, -R4, R10 ;  /* 0x800000040604722b */ /* 0x000fd0000000000a */
[----:B------:R-:W-:Y:S01]  /*0b80*/  DFMA R4, R8, R4, R6 ;  /* 0x000000040804722b */ /* 0x000fe20000000006 */
[----:B------:R-:W-:Y:S01]  /*0b90*/  LOP3.LUT R7, R13, 0x80000000, R3, 0xb8, !PT ;  /* 0x800000000d077812 */ /* 0x000fe200078eb803 */
[----:B------:R-:W-:-:S06]  /*0ba0*/  IMAD.MOV.U32 R6, RZ, RZ, RZ ;  /* 0x000000ffff067224 */ /* 0x000fcc00078e00ff */
[----:B------:R-:W-:Y:S02]  /*0bb0*/  DADD.RZ R2, R2, R6 ;  /* 0x0000000002027229 */ /* 0x000fe4000000c006 */
[----:B------:R-:W-:-:S05]  /*0bc0*/  FFMA R0, RZ, UR9, R5 ;  /* 0x00000009ff007c23 */ /* 0x000fca0008000005 */
[----:B------:R-:W-:-:S03]  /*0bd0*/  FSETP.GT.AND P0, PT, |R0|, 1.469367938527859385e-39, PT ;  /* 0x001000000000780b */ /* 0x000fc60003f04200 */
[----:B------:R0:W1:Y:S10]  /*0be0*/  F2I.F64.TRUNC R2, R2 ;  /* 0x0000000200027311 */ /* 0x000074000030d100 */
[----:B0-----:R-:W-:Y:S05]  /*0bf0*/  @P0 BRA P1, `(.L_x_2) ;  /* 0x0000000000180947 */ /* 0x001fea0000800000 */
[----:B------:R-:W0:Y:S01]  /*0c00*/  LDC R12, c[0x0][0x390] ;  /* 0x0000e400ff0c7b82 */ /* 0x000e220000000800 */
[----:B------:R-:W-:-:S07]  /*0c10*/  MOV R0, 0xc40 ;  /* 0x00000c4000007802 */ /* 0x000fce0000000f00 */
[----:B------:R-:W2:Y:S02]  /*0c20*/  LDC R13, c[0x0][0x394] ;  /* 0x0000e500ff0d7b82 */ /* 0x000ea40000000800 */
[----:B012---:R-:W-:Y:S05]  /*0c30*/  CALL.REL.NOINC `($__internal_0_$__cuda_sm20_div_rn_f64_full) ;  /* 0x0000000c00e47944 */ /* 0x007fea0003c00000 */
[----:B------:R-:W-:Y:S02]  /*0c40*/  IMAD.MOV.U32 R4, RZ, RZ, R6 ;  /* 0x000000ffff047224 */ /* 0x000fe400078e0006 */
[----:B------:R-:W-:-:S07]  /*0c50*/  IMAD.MOV.U32 R5, RZ, RZ, R7 ;  /* 0x000000ffff057224 */ /* 0x000fce00078e0007 */
.L_x_2:
[----:B------:R-:W0:Y:S01]  /*0c60*/  LDCU UR9, c[0x0][0x394] ;  /* 0x00007280ff0977ac */ /* 0x000e220008000800 */
[----:B------:R-:W2:Y:S01]  /*0c70*/  LDC.64 R6, c[0x0][0x390] ;  /* 0x0000e400ff067b82 */ /* 0x000ea20000000a00 */
[----:B------:R-:W-:Y:S01]  /*0c80*/  IMAD.U32 R8, RZ, RZ, UR6 ;  /* 0x00000006ff087e24 */ /* 0x000fe2000f8e00ff */
[----:B------:R-:W-:Y:S01]  /*0c90*/  DADD R4, R4, UR24 ;  /* 0x0000001804047e29 */ /* 0x000fe20008000000 */
[----:B------:R-:W-:Y:S01]  /*0ca0*/  IMAD.U32 R9, RZ, RZ, UR7 ;  /* 0x00000007ff097e24 */ /* 0x000fe2000f8e00ff */
[----:B------:R-:W-:Y:S01]  /*0cb0*/  UMOV UR8, UR7 ;  /* 0x0000000700087c82 */ /* 0x000fe20008000000 */
[----:B------:R-:W-:Y:S02]  /*0cc0*/  IMAD.MOV.U32 R10, RZ, RZ, 0x1 ;  /* 0x00000001ff0a7424 */ /* 0x000fe400078e00ff */
[----:B------:R-:W-:Y:S02]  /*0cd0*/  IMAD.MOV.U32 R0, RZ, RZ, R17 ;  /* 0x000000ffff007224 */ /* 0x000fe400078e0011 */
[----:B------:R-:W-:Y:S01]  /*0ce0*/  DSETP.MAX.AND P0, P1, R8, R16, PT ;  /* 0x000000100800722a */ /* 0x000fe2000390f000 */
[----:B0-----:R-:W2:Y:S02]  /*0cf0*/  MUFU.RCP64H R11, UR9 ;  /* 0x00000009000b7d08 */ /* 0x001ea40008001800 */
[----:B--2---:R-:W-:-:S08]  /*0d00*/  DFMA R8, R10, -R6, 1 ;  /* 0x3ff000000a08742b */ /* 0x004fd00000000806 */
[----:B------:R-:W-:Y:S01]  /*0d10*/  DFMA R12, R8, R8, R8 ;  /* 0x00000008080c722b */ /* 0x000fe20000000008 */
[C---:B------:R-:W-:Y:S01]  /*0d20*/  FSEL R9, R0.reuse, UR8, !P0 ;  /* 0x0000000800097c08 */ /* 0x040fe2000c000000 */
[----:B------:R-:W-:Y:S01]  /*0d30*/  UMOV UR8, UR6 ;  /* 0x0000000600087c82 */ /* 0x000fe20008000000 */
[----:B------:R-:W-:Y:S01]  /*0d40*/  @P1 LOP3.LUT R9, R0, 0x80000, RZ, 0xfc, !PT ;  /* 0x0008000000091812 */ /* 0x000fe200078efcff */
[----:B------:R-:W-:Y:S01]  /*0d50*/  IMAD.MOV.U32 R0, RZ, RZ, R18 ;  /* 0x000000ffff007224 */ /* 0x000fe200078e0012 */
[----:B------:R-:W-:-:S03]  /*0d60*/  SEL R8, R16, UR8, !P0 ;  /* 0x0000000810087c07 */ /* 0x000fc6000c000000 */
[----:B------:R-:W-:Y:S01]  /*0d70*/  DFMA R12, R10, R12, R10 ;  /* 0x0000000c0a0c722b */ /* 0x000fe2000000000a */
[----:B------:R-:W-:Y:S02]  /*0d80*/  IMAD.MOV.U32 R16, RZ, RZ, R9 ;  /* 0x000000ffff107224 */ /* 0x000fe400078e0009 */
[----:B------:R-:W-:Y:S01]  /*0d90*/  DSETP.MAX.AND P0, P1, R18, R8, PT ;  /* 0x000000081200722a */ /* 0x000fe2000390f000 */
[----:B------:R-:W-:-:S04]  /*0da0*/  IMAD.MOV.U32 R9, RZ, RZ, 0x3fe00000 ;  /* 0x3fe00000ff097424 */ /* 0x000fc800078e00ff */
[----:B------:R-:W-:Y:S01]  /*0db0*/  DFMA R10, R12, -R6, 1 ;  /* 0x3ff000000c0a742b */ /* 0x000fe20000000806 */
[----:B------:R-:W-:Y:S02]  /*0dc0*/  FSEL R19, R19, R16, P0 ;  /* 0x0000001013137208 */ /* 0x000fe40000000000 */
[----:B------:R-:W-:-:S05]  /*0dd0*/  LOP3.LUT R9, R9, 0x80000000, R5, 0xb8, !PT ;  /* 0x8000000009097812 */ /* 0x000fca00078eb805 */
[----:B------:R-:W-:Y:S01]  /*0de0*/  DFMA R14, R12, R10, R12 ;  /* 0x0000000a0c0e722b */ /* 0x000fe2000000000c */
[----:B------:R-:W-:Y:S02]  /*0df0*/  @P1 LOP3.LUT R19, R16, 0x80000, RZ, 0xfc, !PT ;  /* 0x0008000010131812 */ /* 0x000fe400078efcff */
[----:B------:R-:W-:Y:S01]  /*0e00*/  SEL R10, R0, R8, P0 ;  /* 0x00000008000a7207 */ /* 0x000fe20000000000 */
[----:B------:R-:W-:Y:S02]  /*0e10*/  IMAD.MOV.U32 R8, RZ, RZ, RZ ;  /* 0x000000ffff087224 */ /* 0x000fe400078e00ff */
[----:B------:R-:W-:-:S04]  /*0e20*/  IMAD.MOV.U32 R11, RZ, RZ, R19 ;  /* 0x000000ffff0b7224 */ /* 0x000fc800078e0013 */
[----:B------:R-:W-:Y:S01]  /*0e30*/  DADD.RZ R8, R4, R8 ;  /* 0x0000000004087229 */ /* 0x000fe2000000c008 */
[----:B------:R-:W-:Y:S01]  /*0e40*/  FSETP.GEU.AND P1, PT, |R11|, 6.5827683646048100446e-37, PT ;  /* 0x036000000b00780b */ /* 0x000fe20003f2e200 */
[----:B------:R-:W-:-:S08]  /*0e50*/  DMUL R12, R14, R10 ;  /* 0x0000000a0e0c7228 */ /* 0x000fd00000000000 */
[----:B------:R-:W-:Y:S01]  /*0e60*/  DFMA R4, R12, -R6, R10 ;  /* 0x800000060c04722b */ /* 0x000fe2000000000a */
[----:B------:R-:W0:Y:S07]  /*0e70*/  F2I.F64.TRUNC R8, R8 ;  /* 0x0000000800087311 */ /* 0x000e2e000030d100 */
[----:B------:R-:W-:Y:S01]  /*0e80*/  DFMA R4, R14, R4, R12 ;  /* 0x000000040e04722b */ /* 0x000fe2000000000c */
[----:B0-----:R-:W-:-:S09]  /*0e90*/  R2UR UR15, R8 ;  /* 0x00000000080f72ca */ /* 0x001fd200000e0000 */
[----:B------:R-:W-:-:S05]  /*0ea0*/  FFMA R0, RZ, UR9, R5 ;  /* 0x00000009ff007c23 */ /* 0x000fca0008000005 */
[----:B------:R-:W-:-:S13]  /*0eb0*/  FSETP.GT.AND P0, PT, |R0|, 1.469367938527859385e-39, PT ;  /* 0x001000000000780b */ /* 0x000fda0003f04200 */
[----:B------:R-:W-:Y:S05]  /*0ec0*/  @P0 BRA P1, `(.L_x_3) ;  /* 0x0000000000180947 */ /* 0x000fea0000800000 */
[----:B------:R-:W0:Y:S01]  /*0ed0*/  LDC R12, c[0x0][0x390] ;  /* 0x0000e400ff0c7b82 */ /* 0x000e220000000800 */
[----:B------:R-:W-:-:S07]  /*0ee0*/  MOV R0, 0xf10 ;  /* 0x00000f1000007802 */ /* 0x000fce0000000f00 */
[----:B------:R-:W2:Y:S02]  /*0ef0*/  LDC R13, c[0x0][0x394] ;  /* 0x0000e500ff0d7b82 */ /* 0x000ea40000000800 */
[----:B012---:R-:W-:Y:S05]  /*0f00*/  CALL.REL.NOINC `($__internal_0_$__cuda_sm20_div_rn_f64_full) ;  /* 0x0000000c00307944 */ /* 0x007fea0003c00000 */
[----:B------:R-:W-:Y:S02]  /*0f10*/  IMAD.MOV.U32 R4, RZ, RZ, R6 ;  /* 0x000000ffff047224 */ /* 0x000fe400078e0006 */
[----:B------:R-:W-:-:S07]  /*0f20*/  IMAD.MOV.U32 R5, RZ, RZ, R7 ;  /* 0x000000ffff057224 */ /* 0x000fce00078e0007 */
.L_x_3:
[----:B------:R-:W-:Y:S01]  /*0f30*/  DADD R4, R4, UR24 ;  /* 0x0000001804047e29 */ /* 0x000fe20008000000 */
[----:B-1----:R-:W-:Y:S01]  /*0f40*/  ISETP.LE.AND P0, PT, R2, UR19, PT ;  /* 0x0000001302007c0c */ /* 0x002fe2000bf03270 */
[----:B------:R-:W-:Y:S02]  /*0f50*/  IMAD.MOV.U32 R7, RZ, RZ, 0x3fe00000 ;  /* 0x3fe00000ff077424 */ /* 0x000fe400078e00ff */
[----:B------:R-:W-:-:S06]  /*0f60*/  IMAD.MOV.U32 R6, RZ, RZ, RZ ;  /* 0x000000ffff067224 */ /* 0x000fcc00078e00ff */
[----:B------:R-:W-:-:S06]  /*0f70*/  LOP3.LUT R7, R7, 0x80000000, R5, 0xb8, !PT ;  /* 0x8000000007077812 */ /* 0x000fcc00078eb805 */
[----:B------:R-:W-:Y:S01]  /*0f80*/  DADD.RZ R4, R4, R6 ;  /* 0x0000000004047229 */ /* 0x000fe2000000c006 */
[----:B------:R-:W-:Y:S10]  /*0f90*/  @P0 EXIT ;  /* 0x000000000000094d */ /* 0x000ff40003800000 */
[----:B------:R-:W0:Y:S02]  /*0fa0*/  F2I.F64.TRUNC R4, R4 ;  /* 0x0000000400047311 */ /* 0x000e24000030d100 */
[----:B0-----:R-:W-:-:S15]  /*0fb0*/  R2UR UR26, R4 ;  /* 0x00000000041a72ca */ /* 0x001fde00000e0000 */
.L_x_11:
[----:B0-----:R-:W0:Y:S02]  /*0fc0*/  LDCU UR8, c[0x0][0x388] ;  /* 0x00007100ff0877ac */ /* 0x001e240008000800 */
[----:B0-----:R-:W-:-:S04]  /*0fd0*/  UISETP.GE.AND UP0, UPT, UR19, UR8, UPT ;  /* 0x000000081300728c */ /* 0x001fc8000bf06270 */
[----:B------:R-:W-:-:S04]  /*0fe0*/  UISETP.LT.OR UP0, UPT, UR19, URZ, UP0 ;  /* 0x000000ff1300728c */ /* 0x000fc80008701670 */
[----:B------:R-:W-:-:S09]  /*0ff0*/  UISETP.GE.OR UP0, UPT, UR15, UR26, UP0 ;  /* 0x0000001a0f00728c */ /* 0x000fd20008706670 */
[----:B-12---:R-:W-:Y:S05]  /*1000*/  BRA.U UP0, `(.L_x_4) ;  /* 0x0000000900e07547 */ /* 0x006fea000b800000 */
[----:B------:R-:W0:Y:S01]  /*1010*/  I2F.F64.U32 R4, UR19 ;  /* 0x0000001300047d12 */ /* 0x000e220008201800 */
[----:B------:R-:W1:Y:S01]  /*1020*/  LDCU.64 UR8, c[0x0][0x390] ;  /* 0x00007200ff0877ac */ /* 0x000e620008000a00 */
[----:B------:R-:W-:Y:S01]  /*1030*/  UMOV UR10, UR15 ;  /* 0x0000000f000a7c82 */ /* 0x000fe20008000000 */
[----:B0-----:R-:W-:-:S08]  /*1040*/  DADD R4, R4, 0.5 ;  /* 0x3fe0000004047429 */ /* 0x001fd00000000000 */
[----:B------:R-:W-:-:S08]  /*1050*/  DADD R4, R4, -UR24 ;  /* 0x8000001804047e29 */ /* 0x000fd00008000000 */
[----:B-1----:R-:W-:-:S08]  /*1060*/  DMUL R4, R4, UR8 ;  /* 0x0000000804047c28 */ /* 0x002fd00008000000 */
[----:B------:R-:W-:Y:S02]  /*1070*/  DADD R16, -R4, UR4 ;  /* 0x0000000404107e29 */ /* 0x000fe40008000100 */
[-C--:B------:R-:W-:Y:S02]  /*1080*/  DMUL R22, R34, R4.reuse ;  /* 0x0000000422167228 */ /* 0x080fe40000000000 */
[-C--:B------:R-:W-:Y:S02]  /*1090*/  DMUL R20, R38, R4.reuse ;  /* 0x0000000426147228 */ /* 0x080fe40000000000 */
[----:B------:R-:W-:Y:S02]  /*10a0*/  DMUL R18, R32, R4 ;  /* 0x0000000420127228 */ /* 0x000fe40000000000 */
[----:B------:R-:W-:-:S11]  /*10b0*/  DMUL R16, R30, R16 ;  /* 0x000000101e107228 */ /* 0x000fd60000000000 */
.L_x_10:
[----:B0-----:R-:W0:Y:S02]  /*10c0*/  LDCU UR8, c[0x0][0x388] ;  /* 0x00007100ff0877ac */ /* 0x001e240008000800 */
[----:B0-----:R-:W-:-:S04]  /*10d0*/  UISETP.GE.AND UP0, UPT, UR10, UR8, UPT ;  /* 0x000000080a00728c */ /* 0x001fc8000bf06270 */
[----:B------:R-:W-:-:S09]  /*10e0*/  UISETP.LT.OR UP0, UPT, UR10, URZ, UP0 ;  /* 0x000000ff0a00728c */ /* 0x000fd20008701670 */
[----:B-12---:R-:W-:Y:S05]  /*10f0*/  BRA.U UP0, `(.L_x_5) ;  /* 0x0000000900987547 */ /* 0x006fea000b800000 */
[----:B------:R-:W0:Y:S01]  /*1100*/  I2F.F64.U32 R4, UR10 ;  /* 0x0000000a00047d12 */ /* 0x000e220008201800 */
[----:B------:R-:W1:Y:S01]  /*1110*/  LDCU.64 UR8, c[0x0][0x390] ;  /* 0x00007200ff0877ac */ /* 0x000e620008000a00 */
[----:B------:R-:W-:Y:S02]  /*1120*/  DSETP.GT.AND P1, PT, R38, RZ, PT ;  /* 0x000000ff2600722a */ /* 0x000fe40003f24000 */
[----:B------:R-:W-:-:S04]  /*1130*/  DSETP.GT.AND P0, PT, R34, RZ, PT ;  /* 0x000000ff2200722a */ /* 0x000fc80003f04000 */
[----:B------:R-:W-:Y:S02]  /*1140*/  FSEL R10, RZ, -1.56689564892773785480e+38, !P1 ;  /* 0xfeebc2a0ff0a7808 */ /* 0x000fe40004800000 */
[----:B------:R-:W-:Y:S01]  /*1150*/  FSEL R11, RZ, 0.00034386137849651277065, !P1 ;  /* 0x39b4484bff0b7808 */ /* 0x000fe20004800000 */
[----:B------:R-:W-:Y:S01]  /*1160*/  DSETP.GT.AND P1, PT, R32, RZ, PT ;  /* 0x000000ff2000722a */ /* 0x000fe20003f24000 */
[----:B------:R-:W-:Y:S02]  /*1170*/  FSEL R12, RZ, -1.56689564892773785480e+38, !P0 ;  /* 0xfeebc2a0ff0c7808 */ /* 0x000fe40004000000 */
[----:B------:R-:W-:Y:S01]  /*1180*/  FSEL R13, RZ, 0.00034386137849651277065, !P0 ;  /* 0x39b4484bff0d7808 */ /* 0x000fe20004000000 */
[----:B0-----:R-:W-:Y:S02]  /*1190*/  DADD R4, R4, 0.5 ;  /* 0x3fe0000004047429 */ /* 0x001fe40000000000 */
[----:B------:R-:W-:-:S06]  /*11a0*/  DSETP.GEU.AND P0, PT, R40, RZ, PT ;  /* 0x000000ff2800722a */ /* 0x000fcc0003f0e000 */
[----:B------:R-:W-:Y:S01]  /*11b0*/  DADD R4, R4, -UR24 ;  /* 0x8000001804047e29 */ /* 0x000fe20008000000 */
[----:B------:R-:W-:Y:S02]  /*11c0*/  FSEL R0, RZ, -1.56689564892773785480e+38, P0 ;  /* 0xfeebc2a0ff007808 */ /* 0x000fe40000000000 */
[----:B------:R-:W-:Y:S01]  /*11d0*/  FSEL R3, RZ, 0.00034386137849651277065, P0 ;  /* 0x39b4484bff037808 */ /* 0x000fe20000000000 */
[----:B------:R-:W-:-:S04]  /*11e0*/  DSETP.NEU.AND P0, PT, R34, RZ, PT ;  /* 0x000000ff2200722a */ /* 0x000fc80003f0d000 */
[----:B-1----:R-:W-:-:S08]  /*11f0*/  DMUL R4, R4, UR8 ;  /* 0x0000000804047c28 */ /* 0x002fd00008000000 */
[-C--:B------:R-:W-:Y:S02]  /*1200*/  DFMA R8, R40, R4.reuse, R20 ;  /* 0x000000042808722b */ /* 0x080fe40000000014 */
[----:B------:R-:W-:-:S06]  /*1210*/  DFMA R6, R42, R4, R22 ;  /* 0x000000042a06722b */ /* 0x000fcc0000000016 */
[----:B------:R-:W-:Y:S02]  /*1220*/  DADD R8, -R26, R8 ;  /* 0x000000001a087229 */ /* 0x000fe40000000108 */
[----:B------:R-:W-:-:S06]  /*1230*/  DADD R6, -R28, R6 ;  /* 0x000000001c067229 */ /* 0x000fcc0000000106 */
[----:B------:R-:W-:Y:S02]  /*1240*/  DADD R10, R8, R10 ;  /* 0x00000000080a7229 */ /* 0x000fe4000000000a */
[----:B------:R-:W-:Y:S02]  /*1250*/  DFMA R8, R36, R4, R18 ;  /* 0x000000042408722b */ /* 0x000fe40000000012 */
[----:B------:R-:W-:Y:S01]  /*1260*/  DADD R6, R6, R12 ;  /* 0x0000000006067229 */ /* 0x000fe2000000000c */
[----:B------:R-:W-:Y:S02]  /*1270*/  FSEL R12, RZ, -1.56689564892773785480e+38, !P1 ;  /* 0xfeebc2a0ff0c7808 */ /* 0x000fe40004800000 */
[----:B------:R-:W-:Y:S01]  /*1280*/  FSEL R13, RZ, 0.00034386137849651277065, !P1 ;  /* 0x39b4484bff0d7808 */ /* 0x000fe20004800000 */
[----:B------:R-:W-:Y:S02]  /*1290*/  DSETP.NEU.AND P1, PT, R38, RZ, PT ;  /* 0x000000ff2600722a */ /* 0x000fe40003f2d000 */
[----:B------:R-:W-:-:S08]  /*12a0*/  DADD R8, -R24, R8 ;  /* 0x0000000018087229 */ /* 0x000fd00000000108 */
[----:B------:R-:W-:Y:S01]  /*12b0*/  DADD R8, R8, R12 ;  /* 0x0000000008087229 */ /* 0x000fe2000000000c */
[----:B------:R-:W-:Y:S02]  /*12c0*/  FSEL R12, R0, RZ, !P1 ;  /* 0x000000ff000c7208 */ /* 0x000fe40004800000 */
[----:B------:R-:W-:Y:S01]  /*12d0*/  FSEL R13, R3, RZ, !P1 ;  /* 0x000000ff030d7208 */ /* 0x000fe20004800000 */
[----:B------:R-:W-:-:S05]  /*12e0*/  DSETP.GEU.AND P1, PT, R42, RZ, PT ;  /* 0x000000ff2a00722a */ /* 0x000fca0003f2e000 */
[----:B------:R-:W-:Y:S01]  /*12f0*/  DADD R10, R10, R12 ;  /* 0x000000000a0a7229 */ /* 0x000fe2000000000c */
[----:B------:R-:W-:Y:S02]  /*1300*/  FSEL R0, RZ, 0.00034386137849651277065, P1 ;  /* 0x39b4484bff007808 */ /* 0x000fe40000800000 */
[----:B------:R-:W-:Y:S01]  /*1310*/  FSEL R12, RZ, -1.56689564892773785480e+38, P1 ;  /* 0xfeebc2a0ff0c7808 */ /* 0x000fe20000800000 */
[----:B------:R-:W-:Y:S01]  /*1320*/  DSETP.GEU.AND P1, PT, R36, RZ, PT ;  /* 0x000000ff2400722a */ /* 0x000fe20003f2e000 */
[----:B------:R-:W-:Y:S02]  /*1330*/  FSEL R13, R0, RZ, !P0 ;  /* 0x000000ff000d7208 */ /* 0x000fe40004000000 */
[----:B------:R-:W-:Y:S01]  /*1340*/  FSEL R12, R12, RZ, !P0 ;  /* 0x000000ff0c0c7208 */ /* 0x000fe20004000000 */
[----:B------:R-:W-:Y:S02]  /*1350*/  DSETP.NEU.AND P0, PT, R32, RZ, PT ;  /* 0x000000ff2000722a */ /* 0x000fe40003f0d000 */
[----:B------:R-:W-:-:S02]  /*1360*/  FSEL R0, RZ, -1.56689564892773785480e+38, P1 ;  /* 0xfeebc2a0ff007808 */ /* 0x000fc40000800000 */
[----:B------:R-:W-:Y:S01]  /*1370*/  FSEL R3, RZ, 0.00034386137849651277065, P1 ;  /* 0x39b4484bff037808 */ /* 0x000fe20000800000 */
[----:B------:R-:W-:Y:S01]  /*1380*/  DADD R6, R6, R12 ;  /* 0x0000000006067229 */ /* 0x000fe2000000000c */
[----:B------:R-:W-:Y:S02]  /*1390*/  FSEL R12, R0, RZ, !P0 ;  /* 0x000000ff000c7208 */ /* 0x000fe40004000000 */
[----:B------:R-:W-:Y:S01]  /*13a0*/  FSEL R13, R3, RZ, !P0 ;  /* 0x000000ff030d7208 */ /* 0x000fe20004000000 */
[----:B------:R-:W-:-:S05]  /*13b0*/  DSETP.GT.AND P0, PT, R10, RZ, PT ;  /* 0x000000ff0a00722a */ /* 0x000fca0003f04000 */
[----:B------:R-:W-:Y:S02]  /*13c0*/  DADD R8, R8, R12 ;  /* 0x0000000008087229 */ /* 0x000fe4000000000c */
[----:B------:R-:W-:-:S06]  /*13d0*/  DSETP.LEU.OR P0, PT, R6, RZ, !P0 ;  /* 0x000000ff0600722a */ /* 0x000fcc000470b400 */
[----:B------:R-:W-:-:S14]  /*13e0*/  DSETP.LEU.OR P0, PT, R8, RZ, P0 ;  /* 0x000000ff0800722a */ /* 0x000fdc000070b400 */
[----:B------:R-:W-:Y:S05]  /*13f0*/  @P0 BRA `(.L_x_5) ;  /* 0x0000000400d80947 */ /* 0x000fea0003800000 */
[----:B------:R-:W0:Y:S01]  /*1400*/  MUFU.RCP64H R7, R47 ;  /* 0x0000002f00077308 */ /* 0x000e220000001800 */
[----:B------:R-:W-:Y:S01]  /*1410*/  IMAD.MOV.U32 R6, RZ, RZ, 0x1 ;  /* 0x00000001ff067424 */ /* 0x000fe200078e00ff */
[----:B------:R-:W-:-:S08]  /*1420*/  DADD R4, -R4, UR6 ;  /* 0x0000000604047e29 */ /* 0x000fd00008000100 */
[----:B------:R-:W-:Y:S02]  /*1430*/  DFMA R10, R44, R4, R16 ;  /* 0x000000042c0a722b */ /* 0x000fe40000000010 */
[----:B0-----:R-:W-:-:S08]  /*1440*/  DFMA R8, -R46, R6, 1 ;  /* 0x3ff000002e08742b */ /* 0x001fd00000000106 */
[----:B------:R-:W-:Y:S01]  /*1450*/  FSETP.GEU.AND P1, PT, |R11|, 6.5827683646048100446e-37, PT ;  /* 0x036000000b00780b */ /* 0x000fe20003f2e200 */
[----:B------:R-:W-:-:S08]  /*1460*/  DFMA R8, R8, R8, R8 ;  /* 0x000000080808722b */ /* 0x000fd00000000008 */
[----:B------:R-:W-:-:S08]  /*1470*/  DFMA R8, R6, R8, R6 ;  /* 0x000000080608722b */ /* 0x000fd00000000006 */
[----:B------:R-:W-:-:S08]  /*1480*/  DFMA R6, -R46, R8, 1 ;  /* 0x3ff000002e06742b */ /* 0x000fd00000000108 */
[----:B------:R-:W-:-:S08]  /*1490*/  DFMA R6, R8, R6, R8 ;  /* 0x000000060806722b */ /* 0x000fd00000000008 */
[----:B------:R-:W-:-:S08]  /*14a0*/  DMUL R4, R10, R6 ;  /* 0x000000060a047228 */ /* 0x000fd00000000000 */
[----:B------:R-:W-:-:S08]  /*14b0*/  DFMA R8, -R46, R4, R10 ;  /* 0x000000042e08722b */ /* 0x000fd0000000010a */
[----:B------:R-:W-:-:S10]  /*14c0*/  DFMA R4, R6, R8, R4 ;  /* 0x000000080604722b */ /* 0x000fd40000000004 */
[----:B------:R-:W-:-:S05]  /*14d0*/  FFMA R0, RZ, R47, R5 ;  /* 0x0000002fff007223 */ /* 0x000fca0000000005 */
[----:B------:R-:W-:-:S13]  /*14e0*/  FSETP.GT.AND P0, PT, |R0|, 1.469367938527859385e-39, PT ;  /* 0x001000000000780b */ /* 0x000fda0003f04200 */
[----:B------:R-:W-:Y:S05]  /*14f0*/  @P0 BRA P1, `(.L_x_6) ;  /* 0x0000000000180947 */ /* 0x000fea0000800000 */
[----:B------:R-:W-:Y:S01]  /*1500*/  IMAD.MOV.U32 R12, RZ, RZ, R46 ;  /* 0x000000ffff0c7224 */ /* 0x000fe200078e002e */
[----:B------:R-:W-:Y:S01]  /*1510*/  MOV R0, 0x1540 ;  /* 0x0000154000007802 */ /* 0x000fe20000000f00 */
[----:B------:R-:W-:-:S07]  /*1520*/  IMAD.MOV.U32 R13, RZ, RZ, R47 ;  /* 0x000000ffff0d7224 */ /* 0x000fce00078e002f */
[----:B------:R-:W-:Y:S05]  /*1530*/  CALL.REL.NOINC `($__internal_0_$__cuda_sm20_div_rn_f64_full) ;  /* 0x0000000400a47944 */ /* 0x000fea0003c00000 */
[----:B------:R-:W-:Y:S02]  /*1540*/  IMAD.MOV.U32 R4, RZ, RZ, R6 ;  /* 0x000000ffff047224 */ /* 0x000fe400078e0006 */
[----:B------:R-:W-:-:S07]  /*1550*/  IMAD.MOV.U32 R5, RZ, RZ, R7 ;  /* 0x000000ffff057224 */ /* 0x000fce00078e0007 */
.L_x_6:
[----:B------:R-:W0:Y:S01]  /*1560*/  LDCU UR8, c[0x0][0x394] ;  /* 0x00007280ff0877ac */ /* 0x000e220008000800 */
[----:B------:R-:W1:Y:S01]  /*1570*/  LDC.64 R8, c[0x0][0x390] ;  /* 0x0000e400ff087b82 */ /* 0x000e620000000a00 */
[----:B------:R-:W-:Y:S01]  /*1580*/  IMAD.MOV.U32 R6, RZ, RZ, 0x1 ;  /* 0x00000001ff067424 */ /* 0x000fe200078e00ff */
[----:B0-----:R-:W1:Y:S05]  /*1590*/  MUFU.RCP64H R7, UR8 ;  /* 0x0000000800077d08 */ /* 0x001e6a0008001800 */
[----:B-1----:R-:W-:-:S08]  /*15a0*/  DFMA R10, R6, -R8, 1 ;  /* 0x3ff00000060a742b */ /* 0x002fd00000000808 */
[----:B------:R-:W-:-:S08]  /*15b0*/  DFMA R10, R10, R10, R10 ;  /* 0x0000000a0a0a722b */ /* 0x000fd0000000000a */
[----:B------:R-:W-:Y:S02]  /*15c0*/  DFMA R6, R6, R10, R6 ;  /* 0x0000000a0606722b */ /* 0x000fe40000000006 */
[----:B------:R-:W-:-:S06]  /*15d0*/  DADD R10, R48, R4 ;  /* 0x00000000300a7229 */ /* 0x000fcc0000000004 */
[----:B------:R-:W-:-:S04]  /*15e0*/  DFMA R12, R6, -R8, 1 ;  /* 0x3ff00000060c742b */ /* 0x000fc80000000808 */
[----:B------:R-:W-:-:S04]  /*15f0*/  FSETP.GEU.AND P1, PT, |R11|, 6.5827683646048100446e-37, PT ;  /* 0x036000000b00780b */ /* 0x000fc80003f2e200 */
[----:B------:R-:W-:-:S08]  /*1600*/  DFMA R12, R6, R12, R6 ;  /* 0x0000000c060c722b */ /* 0x000fd00000000006 */
[----:B------:R-:W-:-:S08]  /*1610*/  DMUL R4, R12, R10 ;  /* 0x0000000a0c047228 */ /* 0x000fd00000000000 */
[----:B------:R-:W-:-:S08]  /*1620*/  DFMA R6, R4, -R8, R10 ;  /* 0x800000080406722b */ /* 0x000fd0000000000a */
[----:B------:R-:W-:-:S10]  /*1630*/  DFMA R4, R12, R6, R4 ;  /* 0x000000060c04722b */ /* 0x000fd40000000004 */
[----:B------:R-:W-:-:S05]  /*1640*/  FFMA R0, RZ, UR8, R5 ;  /* 0x00000008ff007c23 */ /* 0x000fca0008000005 */
        /* <DEDUP_REMOVED lines=8> */
.L_x_7:
[----:B------:R-:W-:Y:S01]  /*16d0*/  DADD R4, R4, UR24 ;  /* 0x0000001804047e29 */ /* 0x000fe20008000000 */
[----:B------:R-:W-:Y:S01]  /*16e0*/  IMAD.MOV.U32 R7, RZ, RZ, 0x3fe00000 ;  /* 0x3fe00000ff077424 */ /* 0x000fe200078e00ff */
[----:B------:R-:W0:Y:S01]  /*16f0*/  LDCU UR18, c[0x0][0x388] ;  /* 0x00007100ff1277ac */ /* 0x000e220008000800 */
[----:B------:R-:W-:-:S07]  /*1700*/  IMAD.MOV.U32 R6, RZ, RZ, RZ ;  /* 0x000000ffff067224 */ /* 0x000fce00078e00ff */
[----:B------:R-:W-:-:S06]  /*1710*/  LOP3.LUT R7, R7, 0x80000000, R5, 0xb8, !PT ;  /* 0x8000000007077812 */ /* 0x000fcc00078eb805 */
[----:B------:R-:W-:-:S10]  /*1720*/  DADD.RZ R4, R4, R6 ;  /* 0x0000000004047229 */ /* 0x000fd4000000c006 */
[----:B------:R-:W1:Y:S02]  /*1730*/  F2I.F64.TRUNC R4, R4 ;  /* 0x0000000400047311 */ /* 0x000e64000030d100 */
[----:B-1----:R-:W-:-:S13]  /*1740*/  R2UR UR8, R4 ;  /* 0x00000000040872ca */ /* 0x002fda00000e0000 */
[----:B------:R-:W-:-:S04]  /*1750*/  UISETP.LT.AND UP0, UPT, URZ, UR8, UPT ;  /* 0x00000008ff00728c */ /* 0x000fc8000bf01270 */
[----:B------:R-:W-:-:S04]  /*1760*/  USEL UR14, URZ, UR8, !UP0 ;  /* 0x00000008ff0e7287 */ /* 0x000fc8000c000000 */
[----:B0-----:R-:W-:-:S09]  /*1770*/  UISETP.GE.AND UP0, UPT, UR14, UR18, UPT ;  /* 0x000000120e00728c */ /* 0x001fd2000bf06270 */
[----:B------:R-:W-:Y:S05]  /*1780*/  BRA.U UP0, `(.L_x_5) ;  /* 0x0000000100f47547 */ /* 0x000fea000b800000 */
[----:B------:R-:W-:Y:S02]  /*1790*/  UIADD3 UR9, UPT, UPT, -UR14, UR18, URZ ;  /* 0x000000120e097290 */ /* 0x000fe4000fffe1ff */
[----:B------:R-:W-:Y:S02]  /*17a0*/  UIMAD UR8, UR10, UR18, UR19 ;  /* 0x000000120a0872a4 */ /* 0x000fe4000f8e0213 */
[----:B------:R-:W-:Y:S02]  /*17b0*/  ULOP3.LUT UP0, UR17, UR9, 0x3, URZ, 0xc0, !UPT ;  /* 0x0000000309117892 */ /* 0x000fe4000f80c0ff */
[----:B------:R-:W-:Y:S01]  /*17c0*/  UIMAD UR16, UR8, UR18, URZ ;  /* 0x00000012081072a4 */ /* 0x000fe2000f8e02ff */
[----:B------:R-:W-:-:S06]  /*17d0*/  UMOV UR11, UR14 ;  /* 0x0000000e000b7c82 */ /* 0x000fcc0008000000 */
[----:B------:R-:W-:Y:S05]  /*17e0*/  BRA.U !UP0, `(.L_x_8) ;  /* 0x00000001085c7547 */ /* 0x000fea000b800000 */
[----:B------:R-:W0:Y:S01]  /*17f0*/  LDCU.64 UR8, c[0x0][0x3a0] ;  /* 0x00007400ff0877ac */ /* 0x000e220008000a00 */
[----:B------:R-:W1:Y:S01]  /*1800*/  LDC R3, c[0x0][0x398] ;  /* 0x0000e600ff037b82 */ /* 0x000e620000000800 */
[----:B------:R-:W-:-:S04]  /*1810*/  UIADD3 UR11, UPT, UPT, UR14, UR16, URZ ;  /* 0x000000100e0b7290 */ /* 0x000fc8000fffe0ff */
[----:B0-----:R-:W-:-:S06]  /*1820*/  UIMAD.WIDE.U32 UR8, UR11, 0x4, UR8 ;  /* 0x000000040b0878a5 */ /* 0x001fcc000f8e0008 */
[----:B------:R-:W-:Y:S02]  /*1830*/  IMAD.U32 R4, RZ, RZ, UR8 ;  /* 0x00000008ff047e24 */ /* 0x000fe4000f8e00ff */
[----:B------:R-:W-:-:S05]  /*1840*/  IMAD.U32 R5, RZ, RZ, UR9 ;  /* 0x00000009ff057e24 */ /* 0x000fca000f8e00ff */
[----:B-1----:R0:W-:Y:S01]  /*1850*/  REDG.E.XOR.STRONG.GPU desc[UR22][R4.64], R3 ;  /* 0x000000030400798e */ /* 0x0021e2000f92e116 */
[----:B------:R-:W-:Y:S02]  /*1860*/  UISETP.NE.AND UP0, UPT, UR17, 0x1, UPT ;  /* 0x000000011100788c */ /* 0x000fe4000bf05270 */
[----:B------:R-:W-:-:S07]  /*1870*/  UIADD3 UR11, UPT, UPT, UR14, 0x1, URZ ;  /* 0x000000010e0b7890 */ /* 0x000fce000fffe0ff */
[----:B------:R-:W-:Y:S05]  /*1880*/  BRA.U !UP0, `(.L_x_8) ;  /* 0x0000000108347547 */ /* 0x000fea000b800000 */
[----:B------:R-:W1:Y:S01]  /*1890*/  LDCU.64 UR12, c[0x0][0x3a0] ;  /* 0x00007400ff0c77ac */ /* 0x000e620008000a00 */
[----:B------:R-:W-:-:S04]  /*18a0*/  UIADD3 UR8, UP0, UPT, UR14, UR16, URZ ;  /* 0x000000100e087290 */ /* 0x000fc8000ff1e0ff */
[----:B------:R-:W-:Y:S02]  /*18b0*/  UIADD3.X UR9, UPT, UPT, URZ, URZ, URZ, UP0, !UPT ;  /* 0x000000ffff097290 */ /* 0x000fe400087fe4ff */
[----:B-1----:R-:W-:-:S04]  /*18c0*/  ULEA UR11, UP0, UR8, UR12, 0x2 ;  /* 0x0000000c080b7291 */ /* 0x002fc8000f8010ff */
[----:B------:R-:W-:Y:S02]  /*18d0*/  ULEA.HI.X UR9, UR8, UR13, UR9, 0x2, UP0 ;  /* 0x0000000d08097291 */ /* 0x000fe400080f1409 */
[----:B0-----:R-:W-:-:S04]  /*18e0*/  IMAD.U32 R4, RZ, RZ, UR11 ;  /* 0x0000000bff047e24 */ /* 0x001fc8000f8e00ff */
[----:B------:R-:W-:-:S05]  /*18f0*/  IMAD.U32 R5, RZ, RZ, UR9 ;  /* 0x00000009ff057e24 */ /* 0x000fca000f8e00ff */
[----:B------:R1:W-:Y:S01]  /*1900*/  REDG.E.XOR.STRONG.GPU desc[UR22][R4.64+0x4], R3 ;  /* 0x000004030400798e */ /* 0x0003e2000f92e116 */
[----:B------:R-:W-:Y:S02]  /*1910*/  UISETP.NE.AND UP0, UPT, UR17, 0x2, UPT ;  /* 0x000000021100788c */ /* 0x000fe4000bf05270 */
[----:B------:R-:W-:-:S07]  /*1920*/  UIADD3 UR11, UPT, UPT, UR14, 0x2, URZ ;  /* 0x000000020e0b7890 */ /* 0x000fce000fffe0ff */
[----:B------:R-:W-:Y:S05]  /*1930*/  BRA.U !UP0, `(.L_x_8) ;  /* 0x0000000108087547 */ /* 0x000fea000b800000 */
[----:B------:R2:W-:Y:S01]  /*1940*/  REDG.E.XOR.STRONG.GPU desc[UR22][R4.64+0x8], R3 ;  /* 0x000008030400798e */ /* 0x0005e2000f92e116 */
[----:B------:R-:W-:-:S12]  /*1950*/  UIADD3 UR11, UPT, UPT, UR14, 0x3, URZ ;  /* 0x000000030e0b7890 */ /* 0x000fd8000fffe0ff */
.L_x_8:
[----:B------:R-:W-:-:S04]  /*1960*/  UIADD3 UR8, UPT, UPT, UR14, -UR18, URZ ;  /* 0x800000120e087290 */ /* 0x000fc8000fffe0ff */
[----:B------:R-:W-:-:S09]  /*1970*/  UISETP.GT.U32.AND UP0, UPT, UR8, -0x4, UPT ;  /* 0xfffffffc0800788c */ /* 0x000fd2000bf04070 */
[----:B------:R-:W-:Y:S05]  /*1980*/  BRA.U UP0, `(.L_x_5) ;  /* 0x0000000100747547 */ /* 0x000fea000b800000 */
[----:B------:R-:W3:Y:S01]  /*1990*/  LDCU.64 UR20, c[0x0][0x3a0] ;  /* 0x00007400ff1477ac */ /* 0x000ee20008000a00 */
[----:B------:R-:W4:Y:S01]  /*19a0*/  LDC R9, c[0x0][0x398] ;  /* 0x0000e600ff097b82 */ /* 0x000f220000000800 */
[----:B------:R-:W5:Y:S01]  /*19b0*/  LDCU.64 UR8, c[0x0][0x3a0] ;  /* 0x00007400ff0877ac */ /* 0x000f620008000a00 */
[----:B------:R-:W-:-:S04]  /*19c0*/  UIADD3 UR14, UP0, UPT, UR16, UR11, URZ ;  /* 0x0000000b100e7290 */ /* 0x000fc8000ff1e0ff */
[----:B------:R-:W-:Y:S02]  /*19d0*/  UIADD3.X UR12, UPT, UPT, URZ, URZ, URZ, UP0, !UPT ;  /* 0x000000ffff0c7290 */ /* 0x000fe400087fe4ff */
[----:B---3--:R-:W-:-:S04]  /*19e0*/  ULEA UR13, UP0, UR14, UR20, 0x2 ;  /* 0x000000140e0d7291 */ /* 0x008fc8000f8010ff */
[----:B------:R-:W-:Y:S02]  /*19f0*/  ULEA.HI.X UR14, UR14, UR21, UR12, 0x2, UP0 ;  /* 0x000000150e0e7291 */ /* 0x000fe400080f140c */
[----:B------:R-:W-:Y:S02]  /*1a00*/  UIADD3 UR12, UPT, UPT, UR16, UR11, URZ ;  /* 0x0000000b100c7290 */ /* 0x000fe4000fffe0ff */
[----:B------:R-:W-:Y:S02]  /*1a10*/  UIADD3 UR13, UP0, UPT, UR13, 0xc, URZ ;  /* 0x0000000c0d0d7890 */ /* 0x000fe4000ff1e0ff */
[----:B-----5:R-:W-:Y:S02]  /*1a20*/  UIMAD.WIDE.U32 UR8, UR12, 0x4, UR8 ;  /* 0x000000040c0878a5 */ /* 0x020fe4000f8e0008 */
[----:B------:R-:W-:Y:S02]  /*1a30*/  UIADD3.X UR12, UPT, UPT, URZ, UR14, URZ, UP0, !UPT ;  /* 0x0000000eff0c7290 */ /* 0x000fe400087fe4ff */
[----:B------:R-:W-:Y:S01]  /*1a40*/  IMAD.U32 R0, RZ, RZ, UR13 ;  /* 0x0000000dff007e24 */ /* 0x000fe2000f8e00ff */
[----:B------:R-:W-:-:S03]  /*1a50*/  UIADD3 UR11, UPT, UPT, UR11, -UR18, URZ ;  /* 0x800000120b0b7290 */ /* 0x000fc6000fffe0ff */
[----:B012---:R-:W-:-:S09]  /*1a60*/  IMAD.U32 R3, RZ, RZ, UR12 ;  /* 0x0000000cff037e24 */ /* 0x007fd2000f8e00ff */
.L_x_9:
[----:B------:R-:W-:Y:S02]  /*1a70*/  IMAD.U32 R6, RZ, RZ, UR8 ;  /* 0x00000008ff067e24 */ /* 0x000fe4000f8e00ff */
[----:B------:R-:W-:Y:S02]  /*1a80*/  IMAD.U32 R7, RZ, RZ, UR9 ;  /* 0x00000009ff077e24 */ /* 0x000fe4000f8e00ff */
[----:B------:R-:W-:Y:S02]  /*1a90*/  IMAD.MOV.U32 R4, RZ, RZ, R0 ;  /* 0x000000ffff047224 */ /* 0x000fe400078e0000 */
[----:B------:R-:W-:Y:S01]  /*1aa0*/  IMAD.MOV.U32 R5, RZ, RZ, R3 ;  /* 0x000000ffff057224 */ /* 0x000fe200078e0003 */
[----:B----4-:R3:W-:Y:S04]  /*1ab0*/  REDG.E.XOR.STRONG.GPU desc[UR22][R6.64], R9 ;  /* 0x000000090600798e */ /* 0x0107e8000f92e116 */
[----:B------:R3:W-:Y:S04]  /*1ac0*/  REDG.E.XOR.STRONG.GPU desc[UR22][R4.64+-0x8], R9 ;  /* 0xfffff8090400798e */ /* 0x0007e8000f92e116 */
[----:B------:R3:W-:Y:S04]  /*1ad0*/  REDG.E.XOR.STRONG.GPU desc[UR22][R4.64+-0x4], R9 ;  /* 0xfffffc090400798e */ /* 0x0007e8000f92e116 */
[----:B------:R3:W-:Y:S01]  /*1ae0*/  REDG.E.XOR.STRONG.GPU desc[UR22][R4.64], R9 ;  /* 0x000000090400798e */ /* 0x0007e2000f92e116 */
[----:B------:R-:W-:Y:S01]  /*1af0*/  UIADD3 UR8, UP0, UPT, UR8, 0x10, URZ ;  /* 0x0000001008087890 */ /* 0x000fe2000ff1e0ff */
[----:B------:R-:W-:Y:S01]  /*1b00*/  IADD3 R0, P0, PT, R4, 0x10, RZ ;  /* 0x0000001004007810 */ /* 0x000fe20007f1e0ff */
[----:B------:R-:W-:-:S02]  /*1b10*/  UIADD3 UR11, UPT, UPT, UR11, 0x4, URZ ;  /* 0x000000040b0b7890 */ /* 0x000fc4000fffe0ff */
[----:B------:R-:W-:Y:S02]  /*1b20*/  UIADD3.X UR9, UPT, UPT, URZ, UR9, URZ, UP0, !UPT ;  /* 0x00000009ff097290 */ /* 0x000fe400087fe4ff */
[----:B------:R-:W-:Y:S01]  /*1b30*/  UISETP.NE.AND UP0, UPT, UR11, URZ, UPT ;  /* 0x000000ff0b00728c */ /* 0x000fe2000bf05270 */
[----:B------:R-:W-:-:S08]  /*1b40*/  IMAD.X R3, RZ, RZ, R5, P0 ;  /* 0x000000ffff037224 */ /* 0x000fd000000e0605 */
[----:B---3--:R-:W-:Y:S05]  /*1b50*/  BRA.U UP0, `(.L_x_9) ;  /* 0xfffffffd00c47547 */ /* 0x008fea000b83ffff */
.L_x_5:
[----:B------:R-:W-:-:S04]  /*1b60*/  UIADD3 UR10, UPT, UPT, UR10, 0x1, URZ ;  /* 0x000000010a0a7890 */ /* 0x000fc8000fffe0ff */
[----:B------:R-:W-:-:S09]  /*1b70*/  UISETP.NE.AND UP0, UPT, UR10, UR26, UPT ;  /* 0x0000001a0a00728c */ /* 0x000fd2000bf05270 */
[----:B------:R-:W-:Y:S05]  /*1b80*/  BRA.U UP0, `(.L_x_10) ;  /* 0xfffffff5004c7547 */ /* 0x000fea000b83ffff */
.L_x_4:
[----:B------:R-:W-:-:S06]  /*1b90*/  UIADD3 UR19, UPT, UPT, UR19, 0x1, URZ ;  /* 0x0000000113137890 */ /* 0x000fcc000fffe0ff */
[----:B------:R-:W-:-:S13]  /*1ba0*/  ISETP.NE.AND P0, PT, R2, UR19, PT ;  /* 0x0000001302007c0c */ /* 0x000fda000bf05270 */
[----:B------:R-:W-:Y:S05]  /*1bb0*/  @P0 BRA `(.L_x_11) ;  /* 0xfffffff400000947 */ /* 0x000fea000383ffff */
[----:B------:R-:W-:Y:S05]  /*1bc0*/  EXIT ;  /* 0x000000000000794d */ /* 0x000fea0003800000 */
        .weak           $__internal_0_$__cuda_sm20_div_rn_f64_full
        .type           $__internal_0_$__cuda_sm20_div_rn_f64_full,@function
        .size           $__internal_0_$__cuda_sm20_div_rn_f64_full,(.L_x_18 - $__internal_0_$__cuda_sm20_div_rn_f64_full)
$__internal_0_$__cuda_sm20_div_rn_f64_full:
[C---:B------:R-:W-:Y:S01]  /*1bd0*/  FSETP.GEU.AND P0, PT, |R13|.reuse, 1.469367938527859385e-39, PT ;  /* 0x001000000d00780b */ /* 0x040fe20003f0e200 */
[----:B------:R-:W-:Y:S01]  /*1be0*/  IMAD.MOV.U32 R6, RZ, RZ, 0x1 ;  /* 0x00000001ff067424 */ /* 0x000fe200078e00ff */
[C---:B------:R-:W-:Y:S01]  /*1bf0*/  LOP3.LUT R14, R13.reuse, 0x800fffff, RZ, 0xc0, !PT ;  /* 0x800fffff0d0e7812 */ /* 0x040fe200078ec0ff */
[----:B------:R-:W-:Y:S01]  /*1c00*/  IMAD.MOV.U32 R8, RZ, RZ, R10 ;  /* 0x000000ffff087224 */ /* 0x000fe200078e000a */
[----:B------:R-:W-:Y:S02]  /*1c10*/  LOP3.LUT R3, R13, 0x7ff00000, RZ, 0xc0, !PT ;  /* 0x7ff000000d037812 */ /* 0x000fe400078ec0ff */
[----:B------:R-:W-:Y:S01]  /*1c20*/  LOP3.LUT R15, R14, 0x3ff00000, RZ, 0xfc, !PT ;  /* 0x3ff000000e0f7812 */ /* 0x000fe200078efcff */
[----:B------:R-:W-:-:S06]  /*1c30*/  IMAD.MOV.U32 R14, RZ, RZ, R12 ;  /* 0x000000ffff0e7224 */ /* 0x000fcc00078e000c */
[----:B------:R-:W-:-:S06]  /*1c40*/  @!P0 DMUL R14, R12, 8.98846567431157953865e+307 ;  /* 0x7fe000000c0e8828 */ /* 0x000fcc0000000000 */
[----:B------:R-:W0:Y:S02]  /*1c50*/  MUFU.RCP64H R7, R15 ;  /* 0x0000000f00077308 */ /* 0x000e240000001800 */
[----:B0-----:R-:W-:-:S08]  /*1c60*/  DFMA R4, R6, -R14, 1 ;  /* 0x3ff000000604742b */ /* 0x001fd0000000080e */
[----:B------:R-:W-:-:S08]  /*1c70*/  DFMA R4, R4, R4, R4 ;  /* 0x000000040404722b */ /* 0x000fd00000000004 */
[----:B------:R-:W-:Y:S01]  /*1c80*/  DFMA R6, R6, R4, R6 ;  /* 0x000000040606722b */ /* 0x000fe20000000006 */
[----:B------:R-:W-:Y:S01]  /*1c90*/  LOP3.LUT R4, R11, 0x7ff00000, RZ, 0xc0, !PT ;  /* 0x7ff000000b047812 */ /* 0x000fe200078ec0ff */
[----:B------:R-:W-:-:S03]  /*1ca0*/  IMAD.MOV.U32 R5, RZ, RZ, 0x1ca00000 ;  /* 0x1ca00000ff057424 */ /* 0x000fc600078e00ff */
[----:B------:R-:W-:-:S03]  /*1cb0*/  ISETP.GE.U32.AND P1, PT, R4, R3, PT ;  /* 0x000000030400720c */ /* 0x000fc60003f26070 */
[----:B------:R-:W-:Y:S01]  /*1cc0*/  DFMA R50, R6, -R14, 1 ;  /* 0x3ff000000632742b */ /* 0x000fe2000000080e */
[----:B------:R-:W-:Y:S02]  /*1cd0*/  SEL R9, R5, 0x63400000, !P1 ;  /* 0x6340000005097807 */ /* 0x000fe40004800000 */
[----:B------:R-:W-:Y:S02]  /*1ce0*/  FSETP.GEU.AND P1, PT, |R11|, 1.469367938527859385e-39, PT ;  /* 0x001000000b00780b */ /* 0x000fe40003f2e200 */
[----:B------:R-:W-:-:S03]  /*1cf0*/  LOP3.LUT R9, R9, 0x800fffff, R11, 0xf8, !PT ;  /* 0x800fffff09097812 */ /* 0x000fc600078ef80b */
[----:B------:R-:W-:Y:S01]  /*1d00*/  DFMA R50, R6, R50, R6 ;  /* 0x000000320632722b */ /* 0x000fe20000000006 */
[----:B------:R-:W-:-:S07]  /*1d10*/  IMAD.MOV.U32 R6, RZ, RZ, R4 ;  /* 0x000000ffff067224 */ /* 0x000fce00078e0004 */
[----:B------:R-:W-:Y:S05]  /*1d20*/  @P1 BRA `(.L_x_12) ;  /* 0x0000000000201947 */ /* 0x000fea0003800000 */
[----:B------:R-:W-:Y:S01]  /*1d30*/  LOP3.LUT R7, R13, 0x7ff00000, RZ, 0xc0, !PT ;  /* 0x7ff000000d077812 */ /* 0x000fe200078ec0ff */
[----:B------:R-:W-:-:S03]  /*1d40*/  IMAD.MOV.U32 R6, RZ, RZ, RZ ;  /* 0x000000ffff067224 */ /* 0x000fc600078e00ff */
[----:B------:R-:W-:-:S04]  /*1d50*/  ISETP.GE.U32.AND P1, PT, R4, R7, PT ;  /* 0x000000070400720c */ /* 0x000fc80003f26070 */
[----:B------:R-:W-:-:S04]  /*1d60*/  SEL R7, R5, 0x63400000, !P1 ;  /* 0x6340000005077807 */ /* 0x000fc80004800000 */
[----:B------:R-:W-:-:S04]  /*1d70*/  LOP3.LUT R7, R7, 0x80000000, R11, 0xf8, !PT ;  /* 0x8000000007077812 */ /* 0x000fc800078ef80b */
[----:B------:R-:W-:-:S06]  /*1d80*/  LOP3.LUT R7, R7, 0x100000, RZ, 0xfc, !PT ;  /* 0x0010000007077812 */ /* 0x000fcc00078efcff */
[----:B------:R-:W-:-:S10]  /*1d90*/  DFMA R8, R8, 2, -R6 ;  /* 0x400000000808782b */ /* 0x000fd40000000806 */
[----:B------:R-:W-:-:S07]  /*1da0*/  LOP3.LUT R6, R9, 0x7ff00000, RZ, 0xc0, !PT ;  /* 0x7ff0000009067812 */ /* 0x000fce00078ec0ff */
.L_x_12:
[----:B------:R-:W-:Y:S01]  /*1db0*/  VIADD R7, R6, 0xffffffff ;  /* 0xffffffff06077836 */ /* 0x000fe20000000000 */
[----:B------:R-:W-:Y:S01]  /*1dc0*/  @!P0 LOP3.LUT R3, R15, 0x7ff00000, RZ, 0xc0, !PT ;  /* 0x7ff000000f038812 */ /* 0x000fe200078ec0ff */
[----:B------:R-:W-:-:S03]  /*1dd0*/  DMUL R52, R50, R8 ;  /* 0x0000000832347228 */ /* 0x000fc60000000000 */
[----:B------:R-:W-:Y:S01]  /*1de0*/  ISETP.GT.U32.AND P0, PT, R7, 0x7feffffe, PT ;  /* 0x7feffffe0700780c */ /* 0x000fe20003f04070 */
[----:B------:R-:W-:-:S04]  /*1df0*/  VIADD R7, R3, 0xffffffff ;  /* 0xffffffff03077836 */ /* 0x000fc80000000000 */
[----:B------:R-:W-:Y:S01]  /*1e00*/  DFMA R54, R52, -R14, R8 ;  /* 0x8000000e3436722b */ /* 0x000fe20000000008 */
[----:B------:R-:W-:-:S07]  /*1e10*/  ISETP.GT.U32.OR P0, PT, R7, 0x7feffffe, P0 ;  /* 0x7feffffe0700780c */ /* 0x000fce0000704470 */
[----:B------:R-:W-:-:S06]  /*1e20*/  DFMA R54, R50, R54, R52 ;  /* 0x000000363236722b */ /* 0x000fcc0000000034 */
[----:B------:R-:W-:Y:S05]  /*1e30*/  @P0 BRA `(.L_x_13) ;  /* 0x00000000006c0947 */ /* 0x000fea0003800000 */
[----:B------:R-:W-:Y:S01]  /*1e40*/  LOP3.LUT R3, R13, 0x7ff00000, RZ, 0xc0, !PT ;  /* 0x7ff000000d037812 */ /* 0x000fe200078ec0ff */
[----:B------:R-:W-:-:S03]  /*1e50*/  IMAD.MOV.U32 R6, RZ, RZ, RZ ;  /* 0x000000ffff067224 */ /* 0x000fc600078e00ff */
[CC--:B------:R-:W-:Y:S02]  /*1e60*/  ISETP.GE.U32.AND P0, PT, R4.reuse, R3.reuse, PT ;  /* 0x000000030400720c */ /* 0x0c0fe40003f06070 */
[----:B------:R-:W-:-:S04]  /*1e70*/  VIADDMNMX R4, R4, -R3, 0xb9600000, !PT ;  /* 0xb960000004047446 */ /* 0x000fc80007800903 */
[----:B------:R-:W-:Y:S02]  /*1e80*/  VIMNMX R3, PT, PT, R4, 0x46a00000, PT ;  /* 0x46a0000004037848 */ /* 0x000fe40003fe0100 */
[----:B------:R-:W-:-:S05]  /*1e90*/  SEL R4, R5, 0x63400000, !P0 ;  /* 0x6340000005047807 */ /* 0x000fca0004000000 */
[----:B------:R-:W-:-:S04]  /*1ea0*/  IMAD.IADD R3, R3, 0x1, -R4 ;  /* 0x0000000103037824 */ /* 0x000fc800078e0a04 */
[----:B------:R-:W-:-:S06]  /*1eb0*/  VIADD R7, R3, 0x7fe00000 ;  /* 0x7fe0000003077836 */ /* 0x000fcc0000000000 */
[----:B------:R-:W-:-:S10]  /*1ec0*/  DMUL R4, R54, R6 ;  /* 0x0000000636047228 */ /* 0x000fd40000000000 */
[----:B------:R-:W-:-:S13]  /*1ed0*/  FSETP.GTU.AND P0, PT, |R5|, 1.469367938527859385e-39, PT ;  /* 0x001000000500780b */ /* 0x000fda0003f0c200 */
[----:B------:R-:W-:Y:S05]  /*1ee0*/  @P0 BRA `(.L_x_14) ;  /* 0x0000000000940947 */ /* 0x000fea0003800000 */
[----:B------:R-:W-:-:S06]  /*1ef0*/  DFMA R8, R54, -R14, R8 ;  /* 0x8000000e3608722b */ /* 0x000fcc0000000008 */
[----:B------:R-:W-:-:S04]  /*1f00*/  IMAD.MOV.U32 R8, RZ, RZ, RZ ;  /* 0x000000ffff087224 */ /* 0x000fc800078e00ff */
[C---:B------:R-:W-:Y:S02]  /*1f10*/  FSETP.NEU.AND P0, PT, R9.reuse, RZ, PT ;  /* 0x000000ff0900720b */ /* 0x040fe40003f0d000 */
[----:B------:R-:W-:-:S04]  /*1f20*/  LOP3.LUT R13, R9, 0x80000000, R13, 0x48, !PT ;  /* 0x80000000090d7812 */ /* 0x000fc800078e480d */
[----:B------:R-:W-:-:S07]  /*1f30*/  LOP3.LUT R9, R13, R7, RZ, 0xfc, !PT ;  /* 0x000000070d097212 */ /* 0x000fce00078efcff */
[----:B------:R-:W-:Y:S05]  /*1f40*/  @!P0 BRA `(.L_x_14) ;  /* 0x00000000007c8947 */ /* 0x000fea0003800000 */
[----:B------:R-:W-:Y:S01]  /*1f50*/  IMAD.MOV R7, RZ, RZ, -R3 ;  /* 0x000000ffff077224 */ /* 0x000fe200078e0a03 */
[----:B------:R-:W-:Y:S01]  /*1f60*/  DMUL.RP R8, R54, R8 ;  /* 0x0000000836087228 */ /* 0x000fe20000008000 */
[----:B------:R-:W-:Y:S01]  /*1f70*/  IMAD.MOV.U32 R6, RZ, RZ, RZ ;  /* 0x000000ffff067224 */ /* 0x000fe200078e00ff */
[----:B------:R-:W-:-:S05]  /*1f80*/  IADD3 R3, PT, PT, -R3, -0x43300000, RZ ;  /* 0xbcd0000003037810 */ /* 0x000fca0007ffe1ff */
[----:B------:R-:W-:-:S03]  /*1f90*/  DFMA R6, R4, -R6, R54 ;  /* 0x800000060406722b */ /* 0x000fc60000000036 */
[----:B------:R-:W-:-:S07]  /*1fa0*/  LOP3.LUT R13, R9, R13, RZ, 0x3c, !PT ;  /* 0x0000000d090d7212 */ /* 0x000fce00078e3cff */
[----:B------:R-:W-:-:S04]  /*1fb0*/  FSETP.NEU.AND P0, PT, |R7|, R3, PT ;  /* 0x000000030700720b */ /* 0x000fc80003f0d200 */
[----:B------:R-:W-:Y:S02]  /*1fc0*/  FSEL R4, R8, R4, !P0 ;  /* 0x0000000408047208 */ /* 0x000fe40004000000 */
[----:B------:R-:W-:Y:S01]  /*1fd0*/  FSEL R5, R13, R5, !P0 ;  /* 0x000000050d057208 */ /* 0x000fe20004000000 */
[----:B------:R-:W-:Y:S06]  /*1fe0*/  BRA `(.L_x_14) ;  /* 0x0000000000547947 */ /* 0x000fec0003800000 */
.L_x_13:
[----:B------:R-:W-:-:S14]  /*1ff0*/  DSETP.NAN.AND P0, PT, R10, R10, PT ;  /* 0x0000000a0a00722a */ /* 0x000fdc0003f08000 */
[----:B------:R-:W-:Y:S05]  /*2000*/  @P0 BRA `(.L_x_15) ;  /* 0x0000000000440947 */ /* 0x000fea0003800000 */
[----:B------:R-:W-:-:S14]  /*2010*/  DSETP.NAN.AND P0, PT, R12, R12, PT ;  /* 0x0000000c0c00722a */ /* 0x000fdc0003f08000 */
[----:B------:R-:W-:Y:S05]  /*2020*/  @P0 BRA `(.L_x_16) ;  /* 0x0000000000300947 */ /* 0x000fea0003800000 */
[----:B------:R-:W-:Y:S01]  /*2030*/  ISETP.NE.AND P0, PT, R6, R3, PT ;  /* 0x000000030600720c */ /* 0x000fe20003f05270 */
[----:B------:R-:W-:Y:S02]  /*2040*/  IMAD.MOV.U32 R4, RZ, RZ, 0x0 ;  /* 0x00000000ff047424 */ /* 0x000fe400078e00ff */
[----:B------:R-:W-:-:S10]  /*2050*/  IMAD.MOV.U32 R5, RZ, RZ, -0x80000 ;  /* 0xfff80000ff057424 */ /* 0x000fd400078e00ff */
[----:B------:R-:W-:Y:S05]  /*2060*/  @!P0 BRA `(.L_x_14) ;  /* 0x0000000000348947 */ /* 0x000fea0003800000 */
[----:B------:R-:W-:Y:S02]  /*2070*/  ISETP.NE.AND P0, PT, R6, 0x7ff00000, PT ;  /* 0x7ff000000600780c */ /* 0x000fe40003f05270 */
[----:B------:R-:W-:Y:S02]  /*2080*/  LOP3.LUT R5, R11, 0x80000000, R13, 0x48, !PT ;  /* 0x800000000b057812 */ /* 0x000fe400078e480d */
[----:B------:R-:W-:-:S13]  /*2090*/  ISETP.EQ.OR P0, PT, R3, RZ, !P0 ;  /* 0x000000ff0300720c */ /* 0x000fda0004702670 */
[----:B------:R-:W-:Y:S01]  /*20a0*/  @P0 LOP3.LUT R3, R5, 0x7ff00000, RZ, 0xfc, !PT ;  /* 0x7ff0000005030812 */ /* 0x000fe200078efcff */
[----:B------:R-:W-:Y:S02]  /*20b0*/  @!P0 IMAD.MOV.U32 R4, RZ, RZ, RZ ;  /* 0x000000ffff048224 */ /* 0x000fe400078e00ff */
[----:B------:R-:W-:Y:S02]  /*20c0*/  @P0 IMAD.MOV.U32 R4, RZ, RZ, RZ ;  /* 0x000000ffff040224 */ /* 0x000fe400078e00ff */
[----:B------:R-:W-:Y:S01]  /*20d0*/  @P0 IMAD.MOV.U32 R5, RZ, RZ, R3 ;  /* 0x000000ffff050224 */ /* 0x000fe200078e0003 */
[----:B------:R-:W-:Y:S06]  /*20e0*/  BRA `(.L_x_14) ;  /* 0x0000000000147947 */ /* 0x000fec0003800000 */
.L_x_16:
[----:B------:R-:W-:Y:S01]  /*20f0*/  LOP3.LUT R5, R13, 0x80000, RZ, 0xfc, !PT ;  /* 0x000800000d057812 */ /* 0x000fe200078efcff */
[----:B------:R-:W-:Y:S01]  /*2100*/  IMAD.MOV.U32 R4, RZ, RZ, R12 ;  /* 0x000000ffff047224 */ /* 0x000fe200078e000c */
[----:B------:R-:W-:Y:S06]  /*2110*/  BRA `(.L_x_14) ;  /* 0x0000000000087947 */ /* 0x000fec0003800000 */
.L_x_15:
[----:B------:R-:W-:Y:S01]  /*2120*/  LOP3.LUT R5, R11, 0x80000, RZ, 0xfc, !PT ;  /* 0x000800000b057812 */ /* 0x000fe200078efcff */
[----:B------:R-:W-:-:S07]  /*2130*/  IMAD.MOV.U32 R4, RZ, RZ, R10 ;  /* 0x000000ffff047224 */ /* 0x000fce00078e000a */
.L_x_14:
[----:B------:R-:W-:Y:S02]  /*2140*/  IMAD.MOV.U32 R6, RZ, RZ, R4 ;  /* 0x000000ffff067224 */ /* 0x000fe400078e0004 */
[----:B------:R-:W-:Y:S02]  /*2150*/  IMAD.MOV.U32 R7, RZ, RZ, R5 ;  /* 0x000000ffff077224 */ /* 0x000fe400078e0005 */
[----:B------:R-:W-:Y:S02]  /*2160*/  IMAD.MOV.U32 R4, RZ, RZ, R0 ;  /* 0x000000ffff047224 */ /* 0x000fe400078e0000 */
[----:B------:R-:W-:-:S04]  /*2170*/  IMAD.MOV.U32 R5, RZ, RZ, 0x0 ;  /* 0x00000000ff057424 */ /* 0x000fc800078e00ff */
[----:B------:R-:W-:Y:S05]  /*2180*/  RET.REL.NODEC R4 `(vox_kernel) ;  /* 0xffffffdc049c7950 */ /* 0x000fea0003c3ffff */
.L_x_17:
[----:B------:R-:W-:-:S00]  /*2190*/  BRA `(.L_x_17) ;  /* 0xfffffffc00fc7947 */ /* 0x000fc0000383ffff */
[----:B------:R-:W-:-:S00]  /*21a0*/  NOP ;  /* 0x0000000000007918 */ /* 0x000fc00000000000 */
        /* <DEDUP_REMOVED lines=13> */
.L_x_18:


//--------------------- .nv.shared.reserved.0     --------------------------
	.section	.nv.shared.reserved.0,"aw",@nobits
	.weak		__nv_reservedSMEM_offset_0_alias
	.size		__nv_reservedSMEM_offset_0_alias, 0, 64
	.other		__nv_reservedSMEM_offset_0_alias,@"STO_CUDA_RESERVED_SHARED STV_DEFAULT"
__nv_reservedSMEM_offset_0_alias:
	.zero		0
	.zero		64


//--------------------- .nv.constant0.vox_kernel  --------------------------
	.section	.nv.constant0.vox_kernel,"a",@progbits
	.sectionflags	@""
	.align	4
.nv.constant0.vox_kernel:
	.zero		936


//--------------------- SYMBOLS --------------------------

	.type		.nv.reservedSmem.offset0,@object
	.size		.nv.reservedSmem.offset0,0x4
